//
// Generated by NVIDIA NVVM Compiler
//
// Compiler Build ID: CL-36424714
// Cuda compilation tools, release 13.0, V13.0.88
// Based on NVVM 20.0.0
//

.version 9.0
.target sm_100
.address_size 64

	// .globl	_Z13cuComputeNormPfiiiS_
// _ZZ10cuAddRNormPfiiiS_E10shared_vec has been demoted

.visible .entry _Z13cuComputeNormPfiiiS_(
	.param .u64 .ptr .align 1 _Z13cuComputeNormPfiiiS__param_0,
	.param .u32 _Z13cuComputeNormPfiiiS__param_1,
	.param .u32 _Z13cuComputeNormPfiiiS__param_2,
	.param .u32 _Z13cuComputeNormPfiiiS__param_3,
	.param .u64 .ptr .align 1 _Z13cuComputeNormPfiiiS__param_4
)
{
	.reg .pred 	%p<11>;
	.reg .b32 	%r<114>;
	.reg .b32 	%f<83>;
	.reg .b64 	%rd<65>;

	ld.param.u64 	%rd3, [_Z13cuComputeNormPfiiiS__param_0];
	ld.param.u32 	%r72, [_Z13cuComputeNormPfiiiS__param_1];
	ld.param.u32 	%r70, [_Z13cuComputeNormPfiiiS__param_2];
	ld.param.u32 	%r71, [_Z13cuComputeNormPfiiiS__param_3];
	ld.param.u64 	%rd2, [_Z13cuComputeNormPfiiiS__param_4];
	cvta.to.global.u64 	%rd1, %rd3;
	mov.u32 	%r73, %ctaid.x;
	mov.u32 	%r74, %ntid.x;
	mul.lo.s32 	%r1, %r73, %r74;
	mov.u32 	%r2, %tid.x;
	add.s32 	%r3, %r1, %r2;
	setp.ge.u32 	%p1, %r3, %r72;
	@%p1 bra 	$L__BB0_15;
	setp.lt.s32 	%p2, %r71, 1;
	mov.f32 	%f82, 0f00000000;
	@%p2 bra 	$L__BB0_14;
	and.b32  	%r4, %r71, 15;
	setp.lt.u32 	%p3, %r71, 16;
	mov.f32 	%f82, 0f00000000;
	mov.b32 	%r110, 0;
	@%p3 bra 	$L__BB0_5;
	and.b32  	%r110, %r71, 2147483632;
	neg.s32 	%r108, %r110;
	add.s32 	%r76, %r2, %r70;
	add.s32 	%r107, %r76, %r1;
	shl.b32 	%r8, %r70, 4;
	shl.b32 	%r77, %r70, 1;
	add.s32 	%r106, %r3, %r77;
	mad.lo.s32 	%r105, %r70, 3, %r3;
	shl.b32 	%r78, %r70, 2;
	add.s32 	%r104, %r3, %r78;
	mad.lo.s32 	%r103, %r70, 5, %r3;
	mad.lo.s32 	%r102, %r70, 6, %r3;
	mad.lo.s32 	%r101, %r70, 7, %r3;
	shl.b32 	%r79, %r70, 3;
	add.s32 	%r100, %r3, %r79;
	mad.lo.s32 	%r99, %r70, 9, %r3;
	mad.lo.s32 	%r98, %r70, 10, %r3;
	mad.lo.s32 	%r97, %r70, 11, %r3;
	mad.lo.s32 	%r96, %r70, 12, %r3;
	mad.lo.s32 	%r95, %r70, 13, %r3;
	mad.lo.s32 	%r94, %r70, 14, %r3;
	mad.lo.s32 	%r93, %r70, 15, %r3;
	mov.f32 	%f82, 0f00000000;
	mov.u32 	%r92, %r3;
$L__BB0_4:
	.pragma "nounroll";
	mul.wide.u32 	%rd4, %r92, 4;
	add.s64 	%rd5, %rd1, %rd4;
	ld.global.f32 	%f18, [%rd5];
	fma.rn.f32 	%f19, %f18, %f18, %f82;
	mul.wide.u32 	%rd6, %r107, 4;
	add.s64 	%rd7, %rd1, %rd6;
	ld.global.f32 	%f20, [%rd7];
	fma.rn.f32 	%f21, %f20, %f20, %f19;
	mul.wide.u32 	%rd8, %r106, 4;
	add.s64 	%rd9, %rd1, %rd8;
	ld.global.f32 	%f22, [%rd9];
	fma.rn.f32 	%f23, %f22, %f22, %f21;
	mul.wide.u32 	%rd10, %r105, 4;
	add.s64 	%rd11, %rd1, %rd10;
	ld.global.f32 	%f24, [%rd11];
	fma.rn.f32 	%f25, %f24, %f24, %f23;
	mul.wide.u32 	%rd12, %r104, 4;
	add.s64 	%rd13, %rd1, %rd12;
	ld.global.f32 	%f26, [%rd13];
	fma.rn.f32 	%f27, %f26, %f26, %f25;
	mul.wide.u32 	%rd14, %r103, 4;
	add.s64 	%rd15, %rd1, %rd14;
	ld.global.f32 	%f28, [%rd15];
	fma.rn.f32 	%f29, %f28, %f28, %f27;
	mul.wide.u32 	%rd16, %r102, 4;
	add.s64 	%rd17, %rd1, %rd16;
	ld.global.f32 	%f30, [%rd17];
	fma.rn.f32 	%f31, %f30, %f30, %f29;
	mul.wide.u32 	%rd18, %r101, 4;
	add.s64 	%rd19, %rd1, %rd18;
	ld.global.f32 	%f32, [%rd19];
	fma.rn.f32 	%f33, %f32, %f32, %f31;
	mul.wide.u32 	%rd20, %r100, 4;
	add.s64 	%rd21, %rd1, %rd20;
	ld.global.f32 	%f34, [%rd21];
	fma.rn.f32 	%f35, %f34, %f34, %f33;
	mul.wide.u32 	%rd22, %r99, 4;
	add.s64 	%rd23, %rd1, %rd22;
	ld.global.f32 	%f36, [%rd23];
	fma.rn.f32 	%f37, %f36, %f36, %f35;
	mul.wide.u32 	%rd24, %r98, 4;
	add.s64 	%rd25, %rd1, %rd24;
	ld.global.f32 	%f38, [%rd25];
	fma.rn.f32 	%f39, %f38, %f38, %f37;
	mul.wide.u32 	%rd26, %r97, 4;
	add.s64 	%rd27, %rd1, %rd26;
	ld.global.f32 	%f40, [%rd27];
	fma.rn.f32 	%f41, %f40, %f40, %f39;
	mul.wide.u32 	%rd28, %r96, 4;
	add.s64 	%rd29, %rd1, %rd28;
	ld.global.f32 	%f42, [%rd29];
	fma.rn.f32 	%f43, %f42, %f42, %f41;
	mul.wide.u32 	%rd30, %r95, 4;
	add.s64 	%rd31, %rd1, %rd30;
	ld.global.f32 	%f44, [%rd31];
	fma.rn.f32 	%f45, %f44, %f44, %f43;
	mul.wide.u32 	%rd32, %r94, 4;
	add.s64 	%rd33, %rd1, %rd32;
	ld.global.f32 	%f46, [%rd33];
	fma.rn.f32 	%f47, %f46, %f46, %f45;
	mul.wide.u32 	%rd34, %r93, 4;
	add.s64 	%rd35, %rd1, %rd34;
	ld.global.f32 	%f48, [%rd35];
	fma.rn.f32 	%f82, %f48, %f48, %f47;
	add.s32 	%r108, %r108, 16;
	add.s32 	%r107, %r107, %r8;
	add.s32 	%r106, %r106, %r8;
	add.s32 	%r105, %r105, %r8;
	add.s32 	%r104, %r104, %r8;
	add.s32 	%r103, %r103, %r8;
	add.s32 	%r102, %r102, %r8;
	add.s32 	%r101, %r101, %r8;
	add.s32 	%r100, %r100, %r8;
	add.s32 	%r99, %r99, %r8;
	add.s32 	%r98, %r98, %r8;
	add.s32 	%r97, %r97, %r8;
	add.s32 	%r96, %r96, %r8;
	add.s32 	%r95, %r95, %r8;
	add.s32 	%r94, %r94, %r8;
	add.s32 	%r93, %r93, %r8;
	add.s32 	%r92, %r92, %r8;
	setp.ne.s32 	%p4, %r108, 0;
	@%p4 bra 	$L__BB0_4;
$L__BB0_5:
	setp.eq.s32 	%p5, %r4, 0;
	@%p5 bra 	$L__BB0_14;
	and.b32  	%r58, %r71, 7;
	setp.lt.u32 	%p6, %r4, 8;
	@%p6 bra 	$L__BB0_8;
	mad.lo.s32 	%r80, %r110, %r70, %r3;
	mul.wide.u32 	%rd36, %r80, 4;
	add.s64 	%rd37, %rd1, %rd36;
	ld.global.f32 	%f50, [%rd37];
	fma.rn.f32 	%f51, %f50, %f50, %f82;
	add.s32 	%r81, %r80, %r70;
	mul.wide.u32 	%rd38, %r81, 4;
	add.s64 	%rd39, %rd1, %rd38;
	ld.global.f32 	%f52, [%rd39];
	fma.rn.f32 	%f53, %f52, %f52, %f51;
	add.s32 	%r82, %r81, %r70;
	mul.wide.u32 	%rd40, %r82, 4;
	add.s64 	%rd41, %rd1, %rd40;
	ld.global.f32 	%f54, [%rd41];
	fma.rn.f32 	%f55, %f54, %f54, %f53;
	add.s32 	%r83, %r82, %r70;
	mul.wide.u32 	%rd42, %r83, 4;
	add.s64 	%rd43, %rd1, %rd42;
	ld.global.f32 	%f56, [%rd43];
	fma.rn.f32 	%f57, %f56, %f56, %f55;
	add.s32 	%r84, %r83, %r70;
	mul.wide.u32 	%rd44, %r84, 4;
	add.s64 	%rd45, %rd1, %rd44;
	ld.global.f32 	%f58, [%rd45];
	fma.rn.f32 	%f59, %f58, %f58, %f57;
	add.s32 	%r85, %r84, %r70;
	mul.wide.u32 	%rd46, %r85, 4;
	add.s64 	%rd47, %rd1, %rd46;
	ld.global.f32 	%f60, [%rd47];
	fma.rn.f32 	%f61, %f60, %f60, %f59;
	add.s32 	%r86, %r85, %r70;
	mul.wide.u32 	%rd48, %r86, 4;
	add.s64 	%rd49, %rd1, %rd48;
	ld.global.f32 	%f62, [%rd49];
	fma.rn.f32 	%f63, %f62, %f62, %f61;
	add.s32 	%r87, %r86, %r70;
	mul.wide.u32 	%rd50, %r87, 4;
	add.s64 	%rd51, %rd1, %rd50;
	ld.global.f32 	%f64, [%rd51];
	fma.rn.f32 	%f82, %f64, %f64, %f63;
	add.s32 	%r110, %r110, 8;
$L__BB0_8:
	setp.eq.s32 	%p7, %r58, 0;
	@%p7 bra 	$L__BB0_14;
	and.b32  	%r61, %r71, 3;
	setp.lt.u32 	%p8, %r58, 4;
	@%p8 bra 	$L__BB0_11;
	mad.lo.s32 	%r88, %r110, %r70, %r3;
	mul.wide.u32 	%rd52, %r88, 4;
	add.s64 	%rd53, %rd1, %rd52;
	ld.global.f32 	%f66, [%rd53];
	fma.rn.f32 	%f67, %f66, %f66, %f82;
	add.s32 	%r89, %r88, %r70;
	mul.wide.u32 	%rd54, %r89, 4;
	add.s64 	%rd55, %rd1, %rd54;
	ld.global.f32 	%f68, [%rd55];
	fma.rn.f32 	%f69, %f68, %f68, %f67;
	add.s32 	%r90, %r89, %r70;
	mul.wide.u32 	%rd56, %r90, 4;
	add.s64 	%rd57, %rd1, %rd56;
	ld.global.f32 	%f70, [%rd57];
	fma.rn.f32 	%f71, %f70, %f70, %f69;
	add.s32 	%r91, %r90, %r70;
	mul.wide.u32 	%rd58, %r91, 4;
	add.s64 	%rd59, %rd1, %rd58;
	ld.global.f32 	%f72, [%rd59];
	fma.rn.f32 	%f82, %f72, %f72, %f71;
	add.s32 	%r110, %r110, 4;
$L__BB0_11:
	setp.eq.s32 	%p9, %r61, 0;
	@%p9 bra 	$L__BB0_14;
	mad.lo.s32 	%r113, %r110, %r70, %r3;
	neg.s32 	%r112, %r61;
$L__BB0_13:
	.pragma "nounroll";
	mul.wide.u32 	%rd60, %r113, 4;
	add.s64 	%rd61, %rd1, %rd60;
	ld.global.f32 	%f73, [%rd61];
	fma.rn.f32 	%f82, %f73, %f73, %f82;
	add.s32 	%r113, %r113, %r70;
	add.s32 	%r112, %r112, 1;
	setp.ne.s32 	%p10, %r112, 0;
	@%p10 bra 	$L__BB0_13;
$L__BB0_14:
	cvta.to.global.u64 	%rd62, %rd2;
	mul.wide.u32 	%rd63, %r3, 4;
	add.s64 	%rd64, %rd62, %rd63;
	st.global.f32 	[%rd64], %f82;
$L__BB0_15:
	ret;

}
	// .globl	_Z10cuAddRNormPfiiiS_
.visible .entry _Z10cuAddRNormPfiiiS_(
	.param .u64 .ptr .align 1 _Z10cuAddRNormPfiiiS__param_0,
	.param .u32 _Z10cuAddRNormPfiiiS__param_1,
	.param .u32 _Z10cuAddRNormPfiiiS__param_2,
	.param .u32 _Z10cuAddRNormPfiiiS__param_3,
	.param .u64 .ptr .align 1 _Z10cuAddRNormPfiiiS__param_4
)
{
	.reg .pred 	%p<7>;
	.reg .b32 	%r<18>;
	.reg .b32 	%f<5>;
	.reg .b64 	%rd<9>;
	// demoted variable
	.shared .align 4 .b8 _ZZ10cuAddRNormPfiiiS_E10shared_vec[64];
	ld.param.u64 	%rd1, [_Z10cuAddRNormPfiiiS__param_0];
	ld.param.u32 	%r4, [_Z10cuAddRNormPfiiiS__param_1];
	ld.param.u32 	%r5, [_Z10cuAddRNormPfiiiS__param_2];
	ld.param.u32 	%r7, [_Z10cuAddRNormPfiiiS__param_3];
	ld.param.u64 	%rd2, [_Z10cuAddRNormPfiiiS__param_4];
	mov.u32 	%r8, %tid.x;
	mov.u32 	%r9, %tid.y;
	mov.u32 	%r10, %ctaid.x;
	mov.u32 	%r11, %ntid.x;
	mad.lo.s32 	%r1, %r10, %r11, %r8;
	mov.u32 	%r12, %ctaid.y;
	mov.u32 	%r13, %ntid.y;
	mad.lo.s32 	%r14, %r12, %r13, %r9;
	setp.ne.s32 	%p1, %r8, 0;
	setp.ge.u32 	%p2, %r14, %r7;
	shl.b32 	%r15, %r9, 2;
	mov.u32 	%r16, _ZZ10cuAddRNormPfiiiS_E10shared_vec;
	add.s32 	%r3, %r16, %r15;
	or.pred  	%p3, %p1, %p2;
	@%p3 bra 	$L__BB1_2;
	cvta.to.global.u64 	%rd3, %rd2;
	mul.wide.u32 	%rd4, %r14, 4;
	add.s64 	%rd5, %rd3, %rd4;
	ld.global.f32 	%f1, [%rd5];
	st.shared.f32 	[%r3], %f1;
$L__BB1_2:
	setp.ge.u32 	%p4, %r14, %r7;
	bar.sync 	0;
	setp.ge.u32 	%p5, %r1, %r4;
	or.pred  	%p6, %p5, %p4;
	@%p6 bra 	$L__BB1_4;
	ld.shared.f32 	%f2, [%r3];
	mad.lo.s32 	%r17, %r5, %r14, %r1;
	cvta.to.global.u64 	%rd6, %rd1;
	mul.wide.u32 	%rd7, %r17, 4;
	add.s64 	%rd8, %rd6, %rd7;
	ld.global.f32 	%f3, [%rd8];
	add.f32 	%f4, %f2, %f3;
	st.global.f32 	[%rd8], %f4;
$L__BB1_4:
	ret;

}
	// .globl	_Z15cuInsertionSortPfiPiiiii
.visible .entry _Z15cuInsertionSortPfiPiiiii(
	.param .u64 .ptr .align 1 _Z15cuInsertionSortPfiPiiiii_param_0,
	.param .u32 _Z15cuInsertionSortPfiPiiiii_param_1,
	.param .u64 .ptr .align 1 _Z15cuInsertionSortPfiPiiiii_param_2,
	.param .u32 _Z15cuInsertionSortPfiPiiiii_param_3,
	.param .u32 _Z15cuInsertionSortPfiPiiiii_param_4,
	.param .u32 _Z15cuInsertionSortPfiPiiiii_param_5,
	.param .u32 _Z15cuInsertionSortPfiPiiiii_param_6
)
{
	.reg .pred 	%p<35>;
	.reg .b32 	%r<192>;
	.reg .b32 	%f<56>;
	.reg .b64 	%rd<107>;

	ld.param.u64 	%rd20, [_Z15cuInsertionSortPfiPiiiii_param_0];
	ld.param.u32 	%r86, [_Z15cuInsertionSortPfiPiiiii_param_1];
	ld.param.u64 	%rd21, [_Z15cuInsertionSortPfiPiiiii_param_2];
	ld.param.u32 	%r87, [_Z15cuInsertionSortPfiPiiiii_param_3];
	ld.param.u32 	%r90, [_Z15cuInsertionSortPfiPiiiii_param_4];
	ld.param.u32 	%r88, [_Z15cuInsertionSortPfiPiiiii_param_5];
	ld.param.u32 	%r89, [_Z15cuInsertionSortPfiPiiiii_param_6];
	mov.u32 	%r91, %ctaid.x;
	mov.u32 	%r92, %ntid.x;
	mov.u32 	%r93, %tid.x;
	mad.lo.s32 	%r1, %r91, %r92, %r93;
	setp.ge.u32 	%p1, %r1, %r90;
	@%p1 bra 	$L__BB2_50;
	cvta.to.global.u64 	%rd22, %rd20;
	cvta.to.global.u64 	%rd23, %rd21;
	mul.wide.u32 	%rd24, %r1, 4;
	add.s64 	%rd1, %rd22, %rd24;
	add.s64 	%rd2, %rd23, %rd24;
	ld.global.f32 	%f49, [%rd1];
	mov.b32 	%r94, 1;
	st.global.u32 	[%rd2], %r94;
	setp.lt.s32 	%p2, %r89, 2;
	@%p2 bra 	$L__BB2_18;
	add.s32 	%r2, %r89, -2;
	shl.b32 	%r3, %r87, 2;
	shl.b32 	%r4, %r86, 2;
	mov.b32 	%r163, 1;
	mov.b32 	%r164, 0;
	mul.wide.s32 	%rd40, %r86, 4;
	mul.wide.s32 	%rd44, %r87, 4;
$L__BB2_3:
	mov.u32 	%r6, %r163;
	mul.lo.s32 	%r7, %r6, %r86;
	mul.wide.s32 	%rd25, %r7, 4;
	add.s64 	%rd3, %rd1, %rd25;
	ld.global.f32 	%f3, [%rd3];
	setp.geu.f32 	%p3, %f3, %f49;
	mov.u32 	%r166, %r6;
	@%p3 bra 	$L__BB2_17;
	add.s32 	%r8, %r6, -1;
	setp.lt.u32 	%p4, %r6, 2;
	mov.u32 	%r166, %r8;
	@%p4 bra 	$L__BB2_8;
	mov.b32 	%r165, 0;
$L__BB2_6:
	mul.lo.s32 	%r98, %r165, %r86;
	mul.wide.s32 	%rd26, %r98, 4;
	add.s64 	%rd27, %rd1, %rd26;
	ld.global.f32 	%f28, [%rd27];
	setp.gt.f32 	%p5, %f28, %f3;
	mov.u32 	%r166, %r165;
	@%p5 bra 	$L__BB2_8;
	add.s32 	%r165, %r165, 1;
	setp.ne.s32 	%p6, %r165, %r164;
	mov.u32 	%r166, %r8;
	@%p6 bra 	$L__BB2_6;
$L__BB2_8:
	setp.le.u32 	%p7, %r6, %r166;
	@%p7 bra 	$L__BB2_16;
	sub.s32 	%r99, %r6, %r166;
	and.b32  	%r12, %r99, 3;
	setp.eq.s32 	%p8, %r12, 0;
	mov.u32 	%r167, %r6;
	@%p8 bra 	$L__BB2_13;
	sub.s32 	%r13, %r7, %r86;
	mul.wide.s32 	%rd28, %r13, 4;
	add.s64 	%rd4, %rd1, %rd28;
	ld.global.f32 	%f29, [%rd4];
	st.global.f32 	[%rd3], %f29;
	mul.lo.s32 	%r100, %r8, %r87;
	mul.wide.s32 	%rd29, %r100, 4;
	add.s64 	%rd5, %rd2, %rd29;
	ld.global.u32 	%r101, [%rd5];
	mul.wide.s32 	%rd30, %r87, 4;
	add.s64 	%rd31, %rd5, %rd30;
	st.global.u32 	[%rd31], %r101;
	setp.eq.s32 	%p9, %r12, 1;
	mov.u32 	%r167, %r8;
	@%p9 bra 	$L__BB2_13;
	add.s32 	%r167, %r6, -2;
	sub.s32 	%r15, %r13, %r86;
	mul.wide.s32 	%rd32, %r15, 4;
	add.s64 	%rd6, %rd1, %rd32;
	ld.global.f32 	%f30, [%rd6];
	st.global.f32 	[%rd4], %f30;
	mul.lo.s32 	%r16, %r167, %r87;
	mul.wide.s32 	%rd33, %r16, 4;
	add.s64 	%rd7, %rd2, %rd33;
	ld.global.u32 	%r102, [%rd7];
	st.global.u32 	[%rd5], %r102;
	setp.eq.s32 	%p10, %r12, 2;
	@%p10 bra 	$L__BB2_13;
	add.s32 	%r167, %r6, -3;
	sub.s32 	%r103, %r15, %r86;
	mul.wide.s32 	%rd34, %r103, 4;
	add.s64 	%rd35, %rd1, %rd34;
	ld.global.f32 	%f31, [%rd35];
	st.global.f32 	[%rd6], %f31;
	sub.s32 	%r104, %r16, %r87;
	mul.wide.s32 	%rd36, %r104, 4;
	add.s64 	%rd37, %rd2, %rd36;
	ld.global.u32 	%r105, [%rd37];
	st.global.u32 	[%rd7], %r105;
$L__BB2_13:
	sub.s32 	%r106, %r164, %r166;
	setp.lt.u32 	%p11, %r106, 3;
	@%p11 bra 	$L__BB2_16;
	add.s32 	%r107, %r167, -3;
	mul.lo.s32 	%r175, %r87, %r107;
	add.s32 	%r108, %r167, -4;
	mul.lo.s32 	%r174, %r87, %r108;
	add.s32 	%r109, %r167, -2;
	mul.lo.s32 	%r173, %r87, %r109;
	mul.lo.s32 	%r172, %r86, %r107;
	mul.lo.s32 	%r171, %r86, %r108;
	mul.lo.s32 	%r170, %r86, %r109;
	add.s32 	%r110, %r167, -1;
	mul.lo.s32 	%r169, %r87, %r110;
	mul.lo.s32 	%r168, %r86, %r110;
$L__BB2_15:
	mul.wide.s32 	%rd38, %r168, 4;
	add.s64 	%rd39, %rd1, %rd38;
	ld.global.f32 	%f32, [%rd39];
	add.s64 	%rd41, %rd39, %rd40;
	st.global.f32 	[%rd41], %f32;
	mul.wide.s32 	%rd42, %r169, 4;
	add.s64 	%rd43, %rd2, %rd42;
	ld.global.u32 	%r111, [%rd43];
	add.s64 	%rd45, %rd43, %rd44;
	st.global.u32 	[%rd45], %r111;
	mul.wide.s32 	%rd46, %r170, 4;
	add.s64 	%rd47, %rd1, %rd46;
	ld.global.f32 	%f33, [%rd47];
	st.global.f32 	[%rd39], %f33;
	mul.wide.s32 	%rd48, %r173, 4;
	add.s64 	%rd49, %rd2, %rd48;
	ld.global.u32 	%r112, [%rd49];
	st.global.u32 	[%rd43], %r112;
	mul.wide.s32 	%rd50, %r172, 4;
	add.s64 	%rd51, %rd1, %rd50;
	ld.global.f32 	%f34, [%rd51];
	st.global.f32 	[%rd47], %f34;
	mul.wide.s32 	%rd52, %r175, 4;
	add.s64 	%rd53, %rd2, %rd52;
	ld.global.u32 	%r113, [%rd53];
	st.global.u32 	[%rd49], %r113;
	add.s32 	%r167, %r167, -4;
	mul.wide.s32 	%rd54, %r171, 4;
	add.s64 	%rd55, %rd1, %rd54;
	ld.global.f32 	%f35, [%rd55];
	st.global.f32 	[%rd51], %f35;
	mul.wide.s32 	%rd56, %r174, 4;
	add.s64 	%rd57, %rd2, %rd56;
	ld.global.u32 	%r114, [%rd57];
	st.global.u32 	[%rd53], %r114;
	sub.s32 	%r175, %r175, %r3;
	sub.s32 	%r174, %r174, %r3;
	sub.s32 	%r173, %r173, %r3;
	sub.s32 	%r172, %r172, %r4;
	sub.s32 	%r171, %r171, %r4;
	sub.s32 	%r170, %r170, %r4;
	sub.s32 	%r169, %r169, %r3;
	sub.s32 	%r168, %r168, %r4;
	setp.gt.s32 	%p12, %r167, %r166;
	@%p12 bra 	$L__BB2_15;
$L__BB2_16:
	mul.lo.s32 	%r115, %r166, %r86;
	mul.wide.s32 	%rd58, %r115, 4;
	add.s64 	%rd59, %rd1, %rd58;
	st.global.f32 	[%rd59], %f3;
$L__BB2_17:
	add.s32 	%r163, %r6, 1;
	mul.lo.s32 	%r116, %r166, %r87;
	mul.wide.s32 	%rd60, %r116, 4;
	add.s64 	%rd61, %rd2, %rd60;
	st.global.u32 	[%rd61], %r163;
	ld.global.f32 	%f49, [%rd3];
	setp.ne.s32 	%p13, %r164, %r2;
	mov.u32 	%r164, %r6;
	@%p13 bra 	$L__BB2_3;
$L__BB2_18:
	add.s32 	%r47, %r89, -1;
	mul.lo.s32 	%r48, %r47, %r86;
	setp.ge.s32 	%p14, %r89, %r88;
	@%p14 bra 	$L__BB2_50;
	setp.lt.s32 	%p15, %r89, 2;
	mul.wide.s32 	%rd62, %r48, 4;
	add.s64 	%rd8, %rd1, %rd62;
	@%p15 bra 	$L__BB2_34;
	add.s32 	%r49, %r89, -2;
	sub.s32 	%r123, %r48, %r86;
	mul.wide.s32 	%rd68, %r123, 4;
	add.s64 	%rd9, %rd1, %rd68;
	mul.lo.s32 	%r124, %r49, %r87;
	mul.wide.s32 	%rd69, %r124, 4;
	add.s64 	%rd10, %rd2, %rd69;
	add.s32 	%r125, %r124, %r87;
	mul.wide.s32 	%rd11, %r87, 4;
	sub.s32 	%r126, %r123, %r86;
	mul.wide.s32 	%rd70, %r126, 4;
	add.s64 	%rd12, %rd1, %rd70;
	shl.b32 	%r50, %r87, 1;
	sub.s32 	%r127, %r125, %r50;
	mul.wide.s32 	%rd71, %r127, 4;
	add.s64 	%rd13, %rd2, %rd71;
	sub.s32 	%r128, %r126, %r86;
	mul.wide.s32 	%rd72, %r128, 4;
	add.s64 	%rd14, %rd1, %rd72;
	mov.u32 	%r178, %r89;
$L__BB2_21:
	mul.lo.s32 	%r129, %r178, %r86;
	mul.wide.s32 	%rd73, %r129, 4;
	add.s64 	%rd74, %rd1, %rd73;
	ld.global.f32 	%f7, [%rd74];
	setp.geu.f32 	%p25, %f7, %f49;
	@%p25 bra 	$L__BB2_33;
	mov.b32 	%r179, 0;
$L__BB2_23:
	mul.lo.s32 	%r131, %r179, %r86;
	mul.wide.s32 	%rd75, %r131, 4;
	add.s64 	%rd76, %rd1, %rd75;
	ld.global.f32 	%f36, [%rd76];
	setp.gt.f32 	%p26, %f36, %f7;
	mov.u32 	%r64, %r179;
	@%p26 bra 	$L__BB2_25;
	add.s32 	%r179, %r179, 1;
	setp.eq.s32 	%p27, %r179, %r47;
	mov.u32 	%r64, %r47;
	@%p27 bra 	$L__BB2_25;
	bra.uni 	$L__BB2_23;
$L__BB2_25:
	setp.gt.s32 	%p28, %r47, %r64;
	@%p28 bra 	$L__BB2_26;
	bra.uni 	$L__BB2_32;
$L__BB2_26:
	not.b32 	%r132, %r64;
	add.s32 	%r133, %r89, %r132;
	and.b32  	%r59, %r133, 3;
	setp.eq.s32 	%p29, %r59, 0;
	mov.u32 	%r182, %r47;
	mov.u32 	%r183, %r89;
	@%p29 bra 	$L__BB2_30;
	ld.global.f32 	%f37, [%rd9];
	st.global.f32 	[%rd8], %f37;
	ld.global.u32 	%r134, [%rd10];
	add.s64 	%rd77, %rd10, %rd11;
	st.global.u32 	[%rd77], %r134;
	setp.eq.s32 	%p30, %r59, 1;
	mov.u32 	%r182, %r49;
	mov.u32 	%r183, %r47;
	@%p30 bra 	$L__BB2_30;
	add.s32 	%r60, %r89, -3;
	ld.global.f32 	%f38, [%rd12];
	st.global.f32 	[%rd9], %f38;
	ld.global.u32 	%r135, [%rd13];
	st.global.u32 	[%rd10], %r135;
	setp.eq.s32 	%p31, %r59, 2;
	mov.u32 	%r182, %r60;
	mov.u32 	%r183, %r49;
	@%p31 bra 	$L__BB2_30;
	add.s32 	%r182, %r89, -4;
	ld.global.f32 	%f39, [%rd14];
	st.global.f32 	[%rd12], %f39;
	mad.lo.s32 	%r136, %r49, %r87, %r87;
	sub.s32 	%r137, %r136, %r50;
	sub.s32 	%r138, %r137, %r87;
	mul.wide.s32 	%rd78, %r138, 4;
	add.s64 	%rd79, %rd2, %rd78;
	ld.global.u32 	%r139, [%rd79];
	st.global.u32 	[%rd13], %r139;
	mov.u32 	%r183, %r60;
$L__BB2_30:
	sub.s32 	%r140, %r49, %r64;
	setp.lt.u32 	%p32, %r140, 3;
	@%p32 bra 	$L__BB2_32;
$L__BB2_31:
	add.s32 	%r141, %r183, -2;
	mul.lo.s32 	%r142, %r141, %r86;
	mul.wide.s32 	%rd80, %r142, 4;
	add.s64 	%rd81, %rd1, %rd80;
	ld.global.f32 	%f40, [%rd81];
	mul.lo.s32 	%r143, %r182, %r86;
	mul.wide.s32 	%rd82, %r143, 4;
	add.s64 	%rd83, %rd1, %rd82;
	st.global.f32 	[%rd83], %f40;
	mul.lo.s32 	%r144, %r141, %r87;
	mul.wide.s32 	%rd84, %r144, 4;
	add.s64 	%rd85, %rd2, %rd84;
	ld.global.u32 	%r145, [%rd85];
	mul.lo.s32 	%r146, %r182, %r87;
	mul.wide.s32 	%rd86, %r146, 4;
	add.s64 	%rd87, %rd2, %rd86;
	st.global.u32 	[%rd87], %r145;
	add.s32 	%r147, %r182, -2;
	mul.lo.s32 	%r148, %r147, %r86;
	mul.wide.s32 	%rd88, %r148, 4;
	add.s64 	%rd89, %rd1, %rd88;
	ld.global.f32 	%f41, [%rd89];
	add.s32 	%r149, %r148, %r86;
	mul.wide.s32 	%rd90, %r86, 4;
	add.s64 	%rd91, %rd89, %rd90;
	st.global.f32 	[%rd91], %f41;
	mul.lo.s32 	%r150, %r147, %r87;
	mul.wide.s32 	%rd92, %r150, 4;
	add.s64 	%rd93, %rd2, %rd92;
	ld.global.u32 	%r151, [%rd93];
	add.s32 	%r152, %r150, %r87;
	add.s64 	%rd94, %rd93, %rd11;
	st.global.u32 	[%rd94], %r151;
	add.s32 	%r183, %r182, -3;
	shl.b32 	%r153, %r86, 1;
	sub.s32 	%r154, %r149, %r153;
	mul.wide.s32 	%rd95, %r154, 4;
	add.s64 	%rd96, %rd1, %rd95;
	ld.global.f32 	%f42, [%rd96];
	st.global.f32 	[%rd89], %f42;
	sub.s32 	%r155, %r152, %r50;
	mul.wide.s32 	%rd97, %r155, 4;
	add.s64 	%rd98, %rd2, %rd97;
	ld.global.u32 	%r156, [%rd98];
	st.global.u32 	[%rd93], %r156;
	add.s32 	%r182, %r182, -4;
	sub.s32 	%r157, %r154, %r86;
	mul.wide.s32 	%rd99, %r157, 4;
	add.s64 	%rd100, %rd1, %rd99;
	ld.global.f32 	%f43, [%rd100];
	st.global.f32 	[%rd96], %f43;
	sub.s32 	%r158, %r155, %r87;
	mul.wide.s32 	%rd101, %r158, 4;
	add.s64 	%rd102, %rd2, %rd101;
	ld.global.u32 	%r159, [%rd102];
	st.global.u32 	[%rd98], %r159;
	setp.gt.s32 	%p33, %r182, %r64;
	@%p33 bra 	$L__BB2_31;
$L__BB2_32:
	mul.lo.s32 	%r160, %r64, %r86;
	mul.wide.s32 	%rd103, %r160, 4;
	add.s64 	%rd104, %rd1, %rd103;
	st.global.f32 	[%rd104], %f7;
	add.s32 	%r161, %r178, 1;
	mul.lo.s32 	%r162, %r64, %r87;
	mul.wide.s32 	%rd105, %r162, 4;
	add.s64 	%rd106, %rd2, %rd105;
	st.global.u32 	[%rd106], %r161;
	ld.global.f32 	%f49, [%rd8];
$L__BB2_33:
	add.s32 	%r178, %r178, 1;
	setp.eq.s32 	%p34, %r178, %r88;
	@%p34 bra 	$L__BB2_50;
	bra.uni 	$L__BB2_21;
$L__BB2_34:
	sub.s32 	%r117, %r88, %r89;
	and.b32  	%r65, %r117, 3;
	setp.eq.s32 	%p16, %r65, 0;
	mul.lo.s32 	%r118, %r47, %r87;
	mul.wide.s32 	%rd63, %r118, 4;
	add.s64 	%rd15, %rd2, %rd63;
	mov.u32 	%r188, %r89;
	@%p16 bra 	$L__BB2_39;
	add.s32 	%r187, %r89, 1;
	mul.lo.s32 	%r186, %r89, %r86;
	neg.s32 	%r185, %r65;
$L__BB2_36:
	.pragma "nounroll";
	mov.u32 	%r188, %r187;
	mul.wide.s32 	%rd64, %r186, 4;
	add.s64 	%rd65, %rd1, %rd64;
	ld.global.f32 	%f11, [%rd65];
	setp.geu.f32 	%p17, %f11, %f49;
	@%p17 bra 	$L__BB2_38;
	st.global.f32 	[%rd8], %f11;
	st.global.u32 	[%rd15], %r188;
	ld.global.f32 	%f49, [%rd8];
$L__BB2_38:
	add.s32 	%r187, %r188, 1;
	add.s32 	%r186, %r186, %r86;
	add.s32 	%r185, %r185, 1;
	setp.ne.s32 	%p18, %r185, 0;
	@%p18 bra 	$L__BB2_36;
$L__BB2_39:
	sub.s32 	%r119, %r89, %r88;
	setp.gt.u32 	%p19, %r119, -4;
	@%p19 bra 	$L__BB2_50;
	sub.s32 	%r191, %r188, %r88;
	add.s32 	%r190, %r188, 2;
	mul.lo.s32 	%r189, %r188, %r86;
	shl.b32 	%r79, %r86, 2;
	mul.wide.s32 	%rd17, %r86, 4;
$L__BB2_41:
	mul.wide.s32 	%rd66, %r189, 4;
	add.s64 	%rd16, %rd1, %rd66;
	ld.global.f32 	%f16, [%rd16];
	setp.geu.f32 	%p20, %f16, %f49;
	@%p20 bra 	$L__BB2_43;
	st.global.f32 	[%rd8], %f16;
	add.s32 	%r120, %r190, -1;
	st.global.u32 	[%rd15], %r120;
	ld.global.f32 	%f49, [%rd8];
$L__BB2_43:
	add.s64 	%rd18, %rd16, %rd17;
	ld.global.f32 	%f19, [%rd18];
	setp.geu.f32 	%p21, %f19, %f49;
	@%p21 bra 	$L__BB2_45;
	st.global.f32 	[%rd8], %f19;
	st.global.u32 	[%rd15], %r190;
	ld.global.f32 	%f49, [%rd8];
$L__BB2_45:
	add.s64 	%rd19, %rd18, %rd17;
	ld.global.f32 	%f22, [%rd19];
	setp.geu.f32 	%p22, %f22, %f49;
	@%p22 bra 	$L__BB2_47;
	st.global.f32 	[%rd8], %f22;
	add.s32 	%r121, %r190, 1;
	st.global.u32 	[%rd15], %r121;
	ld.global.f32 	%f49, [%rd8];
$L__BB2_47:
	add.s64 	%rd67, %rd19, %rd17;
	ld.global.f32 	%f25, [%rd67];
	setp.geu.f32 	%p23, %f25, %f49;
	@%p23 bra 	$L__BB2_49;
	st.global.f32 	[%rd8], %f25;
	add.s32 	%r122, %r190, 2;
	st.global.u32 	[%rd15], %r122;
	ld.global.f32 	%f49, [%rd8];
$L__BB2_49:
	add.s32 	%r191, %r191, 4;
	add.s32 	%r190, %r190, 4;
	add.s32 	%r189, %r189, %r79;
	setp.ne.s32 	%p24, %r191, 0;
	@%p24 bra 	$L__BB2_41;
$L__BB2_50:
	ret;

}
	// .globl	_Z17cuAddQNormAndSqrtPfiiS_i
.visible .entry _Z17cuAddQNormAndSqrtPfiiS_i(
	.param .u64 .ptr .align 1 _Z17cuAddQNormAndSqrtPfiiS_i_param_0,
	.param .u32 _Z17cuAddQNormAndSqrtPfiiS_i_param_1,
	.param .u32 _Z17cuAddQNormAndSqrtPfiiS_i_param_2,
	.param .u64 .ptr .align 1 _Z17cuAddQNormAndSqrtPfiiS_i_param_3,
	.param .u32 _Z17cuAddQNormAndSqrtPfiiS_i_param_4
)
{
	.reg .pred 	%p<4>;
	.reg .b32 	%r<15>;
	.reg .b32 	%f<5>;
	.reg .b64 	%rd<9>;

	ld.param.u64 	%rd1, [_Z17cuAddQNormAndSqrtPfiiS_i_param_0];
	ld.param.u32 	%r4, [_Z17cuAddQNormAndSqrtPfiiS_i_param_1];
	ld.param.u32 	%r3, [_Z17cuAddQNormAndSqrtPfiiS_i_param_2];
	ld.param.u64 	%rd2, [_Z17cuAddQNormAndSqrtPfiiS_i_param_3];
	ld.param.u32 	%r5, [_Z17cuAddQNormAndSqrtPfiiS_i_param_4];
	mov.u32 	%r7, %ctaid.x;
	mov.u32 	%r8, %ntid.x;
	mov.u32 	%r9, %tid.x;
	mad.lo.s32 	%r1, %r7, %r8, %r9;
	mov.u32 	%r10, %ctaid.y;
	mov.u32 	%r11, %ntid.y;
	mov.u32 	%r12, %tid.y;
	mad.lo.s32 	%r13, %r10, %r11, %r12;
	setp.ge.u32 	%p1, %r1, %r4;
	setp.ge.u32 	%p2, %r13, %r5;
	or.pred  	%p3, %p1, %p2;
	@%p3 bra 	$L__BB3_2;
	cvta.to.global.u64 	%rd3, %rd1;
	cvta.to.global.u64 	%rd4, %rd2;
	mad.lo.s32 	%r14, %r3, %r13, %r1;
	mul.wide.u32 	%rd5, %r14, 4;
	add.s64 	%rd6, %rd3, %rd5;
	ld.global.f32 	%f1, [%rd6];
	mul.wide.u32 	%rd7, %r1, 4;
	add.s64 	%rd8, %rd4, %rd7;
	ld.global.f32 	%f2, [%rd8];
	add.f32 	%f3, %f1, %f2;
	sqrt.rn.f32 	%f4, %f3;
	st.global.f32 	[%rd6], %f4;
$L__BB3_2:
	ret;

}


// ===== COMPILED SASS (sm_100) =====

	.target	sm_100

	.elftype	@"ET_EXEC"


//--------------------- .note.nv.tkinfo           --------------------------
	.section	.note.nv.tkinfo,"",@"SHT_NOTE"
	.sectionflags	@"SHF_NOTE_NV_TKINFO"
	.tkinfo
        /*0018*/ 	.word	0x00000002
        /*0030*/ 	.string	""
        /*0030*/ 	.string	"ptxas"
        /*0030*/ 	.string	"Cuda compilation tools, release 13.0, V13.0.88"
        /*0030*/ 	.string	"Build cuda_13.0.r13.0/compiler.36424714_0"
        /*0030*/ 	.string	"-arch sm_100 -m 64 "



//--------------------- .note.nv.cuinfo           --------------------------
	.section	.note.nv.cuinfo,"",@"SHT_NOTE"
	.sectionflags	@"SHF_NOTE_NV_CUINFO"
        /*0018*/ 	.short	0x0002
        /*001a*/ 	.short	0x0064
        /*001c*/ 	.short	0x0082
	.zero		2


//--------------------- .nv.info                  --------------------------
	.section	.nv.info,"",@"SHT_CUDA_INFO"
	.align	4


	//----- nvinfo : EIATTR_REGCOUNT
	.align		4
        /*0000*/ 	.byte	0x04, 0x2f
        /*0002*/ 	.short	(.L_1 - .L_0)
	.align		4
.L_0:
        /*0004*/ 	.word	index@(_Z13cuComputeNormPfiiiS_)
        /*0008*/ 	.word	0x00000020


	//----- nvinfo : EIATTR_FRAME_SIZE
	.align		4
.L_1:
        /*000c*/ 	.byte	0x04, 0x11
        /*000e*/ 	.short	(.L_3 - .L_2)
	.align		4
.L_2:
        /*0010*/ 	.word	index@(_Z13cuComputeNormPfiiiS_)
        /*0014*/ 	.word	0x00000000


	//----- nvinfo : EIATTR_REGCOUNT
	.align		4
.L_3:
        /*0018*/ 	.byte	0x04, 0x2f
        /*001a*/ 	.short	(.L_5 - .L_4)
	.align		4
.L_4:
        /*001c*/ 	.word	index@(_Z10cuAddRNormPfiiiS_)
        /*0020*/ 	.word	0x0000000a


	//----- nvinfo : EIATTR_FRAME_SIZE
	.align		4
.L_5:
        /*0024*/ 	.byte	0x04, 0x11
        /*0026*/ 	.short	(.L_7 - .L_6)
	.align		4
.L_6:
        /*0028*/ 	.word	index@(_Z10cuAddRNormPfiiiS_)
        /*002c*/ 	.word	0x00000000


	//----- nvinfo : EIATTR_REGCOUNT
	.align		4
.L_7:
        /*0030*/ 	.byte	0x04, 0x2f
        /*0032*/ 	.short	(.L_9 - .L_8)
	.align		4
.L_8:
        /*0034*/ 	.word	index@(_Z15cuInsertionSortPfiPiiiii)
        /*0038*/ 	.word	0x00000020


	//----- nvinfo : EIATTR_FRAME_SIZE
	.align		4
.L_9:
        /*003c*/ 	.byte	0x04, 0x11
        /*003e*/ 	.short	(.L_11 - .L_10)
	.align		4
.L_10:
        /*0040*/ 	.word	index@(_Z15cuInsertionSortPfiPiiiii)
        /*0044*/ 	.word	0x00000000


	//----- nvinfo : EIATTR_REGCOUNT
	.align		4
.L_11:
        /*0048*/ 	.byte	0x04, 0x2f
        /*004a*/ 	.short	(.L_13 - .L_12)
	.align		4
.L_12:
        /*004c*/ 	.word	index@(_Z17cuAddQNormAndSqrtPfiiS_i)
        /*0050*/ 	.word	0x0000000c


	//----- nvinfo : EIATTR_FRAME_SIZE
	.align		4
.L_13:
        /*0054*/ 	.byte	0x04, 0x11
        /*0056*/ 	.short	(.L_15 - .L_14)
	.align		4
.L_14:
        /*0058*/ 	.word	index@($__internal_0_$__cuda_sm20_sqrt_rn_f32_slowpath)
        /*005c*/ 	.word	0x00000000


	//----- nvinfo : EIATTR_FRAME_SIZE
	.align		4
.L_15:
        /*0060*/ 	.byte	0x04, 0x11
        /*0062*/ 	.short	(.L_17 - .L_16)
	.align		4
.L_16:
        /*0064*/ 	.word	index@(_Z17cuAddQNormAndSqrtPfiiS_i)
        /*0068*/ 	.word	0x00000000


	//----- nvinfo : EIATTR_MIN_STACK_SIZE
	.align		4
.L_17:
        /*006c*/ 	.byte	0x04, 0x12
        /*006e*/ 	.short	(.L_19 - .L_18)
	.align		4
.L_18:
        /*0070*/ 	.word	index@(_Z17cuAddQNormAndSqrtPfiiS_i)
        /*0074*/ 	.word	0x00000000


	//----- nvinfo : EIATTR_MIN_STACK_SIZE
	.align		4
.L_19:
        /*0078*/ 	.byte	0x04, 0x12
        /*007a*/ 	.short	(.L_21 - .L_20)
	.align		4
.L_20:
        /*007c*/ 	.word	index@(_Z15cuInsertionSortPfiPiiiii)
        /*0080*/ 	.word	0x00000000


	//----- nvinfo : EIATTR_MIN_STACK_SIZE
	.align		4
.L_21:
        /*0084*/ 	.byte	0x04, 0x12
        /*0086*/ 	.short	(.L_23 - .L_22)
	.align		4
.L_22:
        /*0088*/ 	.word	index@(_Z10cuAddRNormPfiiiS_)
        /*008c*/ 	.word	0x00000000


	//----- nvinfo : EIATTR_MIN_STACK_SIZE
	.align		4
.L_23:
        /*0090*/ 	.byte	0x04, 0x12
        /*0092*/ 	.short	(.L_25 - .L_24)
	.align		4
.L_24:
        /*0094*/ 	.word	index@(_Z13cuComputeNormPfiiiS_)
        /*0098*/ 	.word	0x00000000
.L_25:


//--------------------- .nv.compat                --------------------------
	.section	.nv.compat,"",@"SHT_CUDA_COMPAT_INFO"
	.align	4
        /*0000*/ 	.byte	0x02, 0x09, 0x00, 0x00, 0x02, 0x02, 0x01, 0x00, 0x02, 0x05, 0x05, 0x00, 0x03, 0x07, 0x01, 0x01
        /*0010*/ 	.byte	0x02, 0x03, 0x00, 0x00, 0x02, 0x06, 0x01, 0x00, 0x04, 0x0b, 0x08, 0x00, 0x01, 0x00, 0x00, 0x00
        /*0020*/ 	.byte	0x00, 0x00, 0x00, 0x00


//--------------------- .nv.info._Z17cuAddQNormAndSqrtPfiiS_i --------------------------
	.section	.nv.info._Z17cuAddQNormAndSqrtPfiiS_i,"",@"SHT_CUDA_INFO"
	.sectionflags	@""
	.align	4


	//----- nvinfo : EIATTR_CUDA_API_VERSION
	.align		4
        /*0000*/ 	.byte	0x04, 0x37
        /*0002*/ 	.short	(.L_27 - .L_26)
.L_26:
        /*0004*/ 	.word	0x00000082


	//----- nvinfo : EIATTR_KPARAM_INFO
	.align		4
.L_27:
        /*0008*/ 	.byte	0x04, 0x17
        /*000a*/ 	.short	(.L_29 - .L_28)
.L_28:
        /*000c*/ 	.word	0x00000000
        /*0010*/ 	.short	0x0004
        /*0012*/ 	.short	0x0018
        /*0014*/ 	.byte	0x00, 0xf0, 0x11, 0x00


	//----- nvinfo : EIATTR_KPARAM_INFO
	.align		4
.L_29:
        /*0018*/ 	.byte	0x04, 0x17
        /*001a*/ 	.short	(.L_31 - .L_30)
.L_30:
        /*001c*/ 	.word	0x00000000
        /*0020*/ 	.short	0x0003
        /*0022*/ 	.short	0x0010
        /*0024*/ 	.byte	0x00, 0xf5, 0x21, 0x00


	//----- nvinfo : EIATTR_KPARAM_INFO
	.align		4
.L_31:
        /*0028*/ 	.byte	0x04, 0x17
        /*002a*/ 	.short	(.L_33 - .L_32)
.L_32:
        /*002c*/ 	.word	0x00000000
        /*0030*/ 	.short	0x0002
        /*0032*/ 	.short	0x000c
        /*0034*/ 	.byte	0x00, 0xf0, 0x11, 0x00


	//----- nvinfo : EIATTR_KPARAM_INFO
	.align		4
.L_33:
        /*0038*/ 	.byte	0x04, 0x17
        /*003a*/ 	.short	(.L_35 - .L_34)
.L_34:
        /*003c*/ 	.word	0x00000000
        /*0040*/ 	.short	0x0001
        /*0042*/ 	.short	0x0008
        /*0044*/ 	.byte	0x00, 0xf0, 0x11, 0x00


	//----- nvinfo : EIATTR_KPARAM_INFO
	.align		4
.L_35:
        /*0048*/ 	.byte	0x04, 0x17
        /*004a*/ 	.short	(.L_37 - .L_36)
.L_36:
        /*004c*/ 	.word	0x00000000
        /*0050*/ 	.short	0x0000
        /*0052*/ 	.short	0x0000
        /*0054*/ 	.byte	0x00, 0xf5, 0x21, 0x00


	//----- nvinfo : EIATTR_SPARSE_MMA_MASK
	.align		4
.L_37:
        /*0058*/ 	.byte	0x03, 0x50
        /*005a*/ 	.short	0x0000


	//----- nvinfo : EIATTR_MAXREG_COUNT
	.align		4
        /*005c*/ 	.byte	0x03, 0x1b
        /*005e*/ 	.short	0x00ff


	//----- nvinfo : EIATTR_MERCURY_ISA_VERSION
	.align		4
        /*0060*/ 	.byte	0x03, 0x5f
        /*0062*/ 	.short	0x0101


	//----- nvinfo : EIATTR_VRC_CTA_INIT_COUNT
	.align		4
        /*0064*/ 	.byte	0x02, 0x4a
	.zero		1
	.zero		1


	//----- nvinfo : EIATTR_EXIT_INSTR_OFFSETS
	.align		4
        /*0068*/ 	.byte	0x04, 0x1c
        /*006a*/ 	.short	(.L_39 - .L_38)


	//   ....[0]....
.L_38:
        /*006c*/ 	.word	0x000000d0


	//   ....[1]....
        /*0070*/ 	.word	0x00000270


	//----- nvinfo : EIATTR_CRS_STACK_SIZE
	.align		4
.L_39:
        /*0074*/ 	.byte	0x04, 0x1e
        /*0076*/ 	.short	(.L_41 - .L_40)
.L_40:
        /*0078*/ 	.word	0x00000000


	//----- nvinfo : EIATTR_CBANK_PARAM_SIZE
	.align		4
.L_41:
        /*007c*/ 	.byte	0x03, 0x19
        /*007e*/ 	.short	0x001c


	//----- nvinfo : EIATTR_PARAM_CBANK
	.align		4
        /*0080*/ 	.byte	0x04, 0x0a
        /*0082*/ 	.short	(.L_43 - .L_42)
	.align		4
.L_42:
        /*0084*/ 	.word	index@(.nv.constant0._Z17cuAddQNormAndSqrtPfiiS_i)
        /*0088*/ 	.short	0x0380
        /*008a*/ 	.short	0x001c


	//----- nvinfo : EIATTR_SW_WAR
	.align		4
.L_43:
        /*008c*/ 	.byte	0x04, 0x36
        /*008e*/ 	.short	(.L_45 - .L_44)
.L_44:
        /*0090*/ 	.word	0x00000008
.L_45:


//--------------------- .nv.info._Z15cuInsertionSortPfiPiiiii --------------------------
	.section	.nv.info._Z15cuInsertionSortPfiPiiiii,"",@"SHT_CUDA_INFO"
	.sectionflags	@""
	.align	4


	//----- nvinfo : EIATTR_CUDA_API_VERSION
	.align		4
        /*0000*/ 	.byte	0x04, 0x37
        /*0002*/ 	.short	(.L_47 - .L_46)
.L_46:
        /*0004*/ 	.word	0x00000082


	//----- nvinfo : EIATTR_KPARAM_INFO
	.align		4
.L_47:
        /*0008*/ 	.byte	0x04, 0x17
        /*000a*/ 	.short	(.L_49 - .L_48)
.L_48:
        /*000c*/ 	.word	0x00000000
        /*0010*/ 	.short	0x0006
        /*0012*/ 	.short	0x0024
        /*0014*/ 	.byte	0x00, 0xf0, 0x11, 0x00


	//----- nvinfo : EIATTR_KPARAM_INFO
	.align		4
.L_49:
        /*0018*/ 	.byte	0x04, 0x17
        /*001a*/ 	.short	(.L_51 - .L_50)
.L_50:
        /*001c*/ 	.word	0x00000000
        /*0020*/ 	.short	0x0005
        /*0022*/ 	.short	0x0020
        /*0024*/ 	.byte	0x00, 0xf0, 0x11, 0x00


	//----- nvinfo : EIATTR_KPARAM_INFO
	.align		4
.L_51:
        /*0028*/ 	.byte	0x04, 0x17
        /*002a*/ 	.short	(.L_53 - .L_52)
.L_52:
        /*002c*/ 	.word	0x00000000
        /*0030*/ 	.short	0x0004
        /*0032*/ 	.short	0x001c
        /*0034*/ 	.byte	0x00, 0xf0, 0x11, 0x00


	//----- nvinfo : EIATTR_KPARAM_INFO
	.align		4
.L_53:
        /*0038*/ 	.byte	0x04, 0x17
        /*003a*/ 	.short	(.L_55 - .L_54)
.L_54:
        /*003c*/ 	.word	0x00000000
        /*0040*/ 	.short	0x0003
        /*0042*/ 	.short	0x0018
        /*0044*/ 	.byte	0x00, 0xf0, 0x11, 0x00


	//----- nvinfo : EIATTR_KPARAM_INFO
	.align		4
.L_55:
        /*0048*/ 	.byte	0x04, 0x17
        /*004a*/ 	.short	(.L_57 - .L_56)
.L_56:
        /*004c*/ 	.word	0x00000000
        /*0050*/ 	.short	0x0002
        /*0052*/ 	.short	0x0010
        /*0054*/ 	.byte	0x00, 0xf5, 0x21, 0x00


	//----- nvinfo : EIATTR_KPARAM_INFO
	.align		4
.L_57:
        /*0058*/ 	.byte	0x04, 0x17
        /*005a*/ 	.short	(.L_59 - .L_58)
.L_58:
        /*005c*/ 	.word	0x00000000
        /*0060*/ 	.short	0x0001
        /*0062*/ 	.short	0x0008
        /*0064*/ 	.byte	0x00, 0xf0, 0x11, 0x00


	//----- nvinfo : EIATTR_KPARAM_INFO
	.align		4
.L_59:
        /*0068*/ 	.byte	0x04, 0x17
        /*006a*/ 	.short	(.L_61 - .L_60)
.L_60:
        /*006c*/ 	.word	0x00000000
        /*0070*/ 	.short	0x0000
        /*0072*/ 	.short	0x0000
        /*0074*/ 	.byte	0x00, 0xf5, 0x21, 0x00


	//----- nvinfo : EIATTR_SPARSE_MMA_MASK
	.align		4
.L_61:
        /*0078*/ 	.byte	0x03, 0x50
        /*007a*/ 	.short	0x0000


	//----- nvinfo : EIATTR_MAXREG_COUNT
	.align		4
        /*007c*/ 	.byte	0x03, 0x1b
        /*007e*/ 	.short	0x00ff


	//----- nvinfo : EIATTR_MERCURY_ISA_VERSION
	.align		4
        /*0080*/ 	.byte	0x03, 0x5f
        /*0082*/ 	.short	0x0101


	//----- nvinfo : EIATTR_VRC_CTA_INIT_COUNT
	.align		4
        /*0084*/ 	.byte	0x02, 0x4a
	.zero		1
	.zero		1


	//----- nvinfo : EIATTR_EXIT_INSTR_OFFSETS
	.align		4
        /*0088*/ 	.byte	0x04, 0x1c
        /*008a*/ 	.short	(.L_63 - .L_62)


	//   ....[0]....
.L_62:
        /*008c*/ 	.word	0x00000070


	//   ....[1]....
        /*0090*/ 	.word	0x00000a70


	//   ....[2]....
        /*0094*/ 	.word	0x000014b0


	//   ....[3]....
        /*0098*/ 	.word	0x000016b0


	//   ....[4]....
        /*009c*/ 	.word	0x000023a0


	//   ....[5]....
        /*00a0*/ 	.word	0x000025d0


	//----- nvinfo : EIATTR_CRS_STACK_SIZE
	.align		4
.L_63:
        /*00a4*/ 	.byte	0x04, 0x1e
        /*00a6*/ 	.short	(.L_65 - .L_64)
.L_64:
        /*00a8*/ 	.word	0x00000000


	//----- nvinfo : EIATTR_CBANK_PARAM_SIZE
	.align		4
.L_65:
        /*00ac*/ 	.byte	0x03, 0x19
        /*00ae*/ 	.short	0x0028


	//----- nvinfo : EIATTR_PARAM_CBANK
	.align		4
        /*00b0*/ 	.byte	0x04, 0x0a
        /*00b2*/ 	.short	(.L_67 - .L_66)
	.align		4
.L_66:
        /*00b4*/ 	.word	index@(.nv.constant0._Z15cuInsertionSortPfiPiiiii)
        /*00b8*/ 	.short	0x0380
        /*00ba*/ 	.short	0x0028


	//----- nvinfo : EIATTR_SW_WAR
	.align		4
.L_67:
        /*00bc*/ 	.byte	0x04, 0x36
        /*00be*/ 	.short	(.L_69 - .L_68)
.L_68:
        /*00c0*/ 	.word	0x00000008
.L_69:


//--------------------- .nv.info._Z10cuAddRNormPfiiiS_ --------------------------
	.section	.nv.info._Z10cuAddRNormPfiiiS_,"",@"SHT_CUDA_INFO"
	.sectionflags	@""
	.align	4


	//----- nvinfo : EIATTR_CUDA_API_VERSION
	.align		4
        /*0000*/ 	.byte	0x04, 0x37
        /*0002*/ 	.short	(.L_71 - .L_70)
.L_70:
        /*0004*/ 	.word	0x00000082


	//----- nvinfo : EIATTR_KPARAM_INFO
	.align		4
.L_71:
        /*0008*/ 	.byte	0x04, 0x17
        /*000a*/ 	.short	(.L_73 - .L_72)
.L_72:
        /*000c*/ 	.word	0x00000000
        /*0010*/ 	.short	0x0004
        /*0012*/ 	.short	0x0018
        /*0014*/ 	.byte	0x00, 0xf5, 0x21, 0x00


	//----- nvinfo : EIATTR_KPARAM_INFO
	.align		4
.L_73:
        /*0018*/ 	.byte	0x04, 0x17
        /*001a*/ 	.short	(.L_75 - .L_74)
.L_74:
        /*001c*/ 	.word	0x00000000
        /*0020*/ 	.short	0x0003
        /*0022*/ 	.short	0x0010
        /*0024*/ 	.byte	0x00, 0xf0, 0x11, 0x00


	//----- nvinfo : EIATTR_KPARAM_INFO
	.align		4
.L_75:
        /*0028*/ 	.byte	0x04, 0x17
        /*002a*/ 	.short	(.L_77 - .L_76)
.L_76:
        /*002c*/ 	.word	0x00000000
        /*0030*/ 	.short	0x0002
        /*0032*/ 	.short	0x000c
        /*0034*/ 	.byte	0x00, 0xf0, 0x11, 0x00


	//----- nvinfo : EIATTR_KPARAM_INFO
	.align		4
.L_77:
        /*0038*/ 	.byte	0x04, 0x17
        /*003a*/ 	.short	(.L_79 - .L_78)
.L_78:
        /*003c*/ 	.word	0x00000000
        /*0040*/ 	.short	0x0001
        /*0042*/ 	.short	0x0008
        /*0044*/ 	.byte	0x00, 0xf0, 0x11, 0x00


	//----- nvinfo : EIATTR_KPARAM_INFO
	.align		4
.L_79:
        /*0048*/ 	.byte	0x04, 0x17
        /*004a*/ 	.short	(.L_81 - .L_80)
.L_80:
        /*004c*/ 	.word	0x00000000
        /*0050*/ 	.short	0x0000
        /*0052*/ 	.short	0x0000
        /*0054*/ 	.byte	0x00, 0xf5, 0x21, 0x00


	//----- nvinfo : EIATTR_SPARSE_MMA_MASK
	.align		4
.L_81:
        /*0058*/ 	.byte	0x03, 0x50
        /*005a*/ 	.short	0x0000


	//----- nvinfo : EIATTR_MAXREG_COUNT
	.align		4
        /*005c*/ 	.byte	0x03, 0x1b
        /*005e*/ 	.short	0x00ff


	//----- nvinfo : EIATTR_NUM_BARRIERS
	.align		4
        /*0060*/ 	.byte	0x02, 0x4c
        /*0062*/ 	.byte	0x01
	.zero		1


	//----- nvinfo : EIATTR_MERCURY_ISA_VERSION
	.align		4
        /*0064*/ 	.byte	0x03, 0x5f
        /*0066*/ 	.short	0x0101


	//----- nvinfo : EIATTR_VRC_CTA_INIT_COUNT
	.align		4
        /*0068*/ 	.byte	0x02, 0x4a
	.zero		1
	.zero		1


	//----- nvinfo : EIATTR_EXIT_INSTR_OFFSETS
	.align		4
        /*006c*/ 	.byte	0x04, 0x1c
        /*006e*/ 	.short	(.L_83 - .L_82)


	//   ....[0]....
.L_82:
        /*0070*/ 	.word	0x00000180


	//   ....[1]....
        /*0074*/ 	.word	0x00000210


	//----- nvinfo : EIATTR_CBANK_PARAM_SIZE
	.align		4
.L_83:
        /*0078*/ 	.byte	0x03, 0x19
        /*007a*/ 	.short	0x0020


	//----- nvinfo : EIATTR_PARAM_CBANK
	.align		4
        /*007c*/ 	.byte	0x04, 0x0a
        /*007e*/ 	.short	(.L_85 - .L_84)
	.align		4
.L_84:
        /*0080*/ 	.word	index@(.nv.constant0._Z10cuAddRNormPfiiiS_)
        /*0084*/ 	.short	0x0380
        /*0086*/ 	.short	0x0020


	//----- nvinfo : EIATTR_SW_WAR
	.align		4
.L_85:
        /*0088*/ 	.byte	0x04, 0x36
        /*008a*/ 	.short	(.L_87 - .L_86)
.L_86:
        /*008c*/ 	.word	0x00000008
.L_87:


//--------------------- .nv.info._Z13cuComputeNormPfiiiS_ --------------------------
	.section	.nv.info._Z13cuComputeNormPfiiiS_,"",@"SHT_CUDA_INFO"
	.sectionflags	@""
	.align	4


	//----- nvinfo : EIATTR_CUDA_API_VERSION
	.align		4
        /*0000*/ 	.byte	0x04, 0x37
        /*0002*/ 	.short	(.L_89 - .L_88)
.L_88:
        /*0004*/ 	.word	0x00000082


	//----- nvinfo : EIATTR_KPARAM_INFO
	.align		4
.L_89:
        /*0008*/ 	.byte	0x04, 0x17
        /*000a*/ 	.short	(.L_91 - .L_90)
.L_90:
        /*000c*/ 	.word	0x00000000
        /*0010*/ 	.short	0x0004
        /*0012*/ 	.short	0x0018
        /*0014*/ 	.byte	0x00, 0xf5, 0x21, 0x00


	//----- nvinfo : EIATTR_KPARAM_INFO
	.align		4
.L_91:
        /*0018*/ 	.byte	0x04, 0x17
        /*001a*/ 	.short	(.L_93 - .L_92)
.L_92:
        /*001c*/ 	.word	0x00000000
        /*0020*/ 	.short	0x0003
        /*0022*/ 	.short	0x0010
        /*0024*/ 	.byte	0x00, 0xf0, 0x11, 0x00


	//----- nvinfo : EIATTR_KPARAM_INFO
	.align		4
.L_93:
        /*0028*/ 	.byte	0x04, 0x17
        /*002a*/ 	.short	(.L_95 - .L_94)
.L_94:
        /*002c*/ 	.word	0x00000000
        /*0030*/ 	.short	0x0002
        /*0032*/ 	.short	0x000c
        /*0034*/ 	.byte	0x00, 0xf0, 0x11, 0x00


	//----- nvinfo : EIATTR_KPARAM_INFO
	.align		4
.L_95:
        /*0038*/ 	.byte	0x04, 0x17
        /*003a*/ 	.short	(.L_97 - .L_96)
.L_96:
        /*003c*/ 	.word	0x00000000
        /*0040*/ 	.short	0x0001
        /*0042*/ 	.short	0x0008
        /*0044*/ 	.byte	0x00, 0xf0, 0x11, 0x00


	//----- nvinfo : EIATTR_KPARAM_INFO
	.align		4
.L_97:
        /*0048*/ 	.byte	0x04, 0x17
        /*004a*/ 	.short	(.L_99 - .L_98)
.L_98:
        /*004c*/ 	.word	0x00000000
        /*0050*/ 	.short	0x0000
        /*0052*/ 	.short	0x0000
        /*0054*/ 	.byte	0x00, 0xf5, 0x21, 0x00


	//----- nvinfo : EIATTR_SPARSE_MMA_MASK
	.align		4
.L_99:
        /*0058*/ 	.byte	0x03, 0x50
        /*005a*/ 	.short	0x0000


	//----- nvinfo : EIATTR_MAXREG_COUNT
	.align		4
        /*005c*/ 	.byte	0x03, 0x1b
        /*005e*/ 	.short	0x00ff


	//----- nvinfo : EIATTR_MERCURY_ISA_VERSION
	.align		4
        /*0060*/ 	.byte	0x03, 0x5f
        /*0062*/ 	.short	0x0101


	//----- nvinfo : EIATTR_VRC_CTA_INIT_COUNT
	.align		4
        /*0064*/ 	.byte	0x02, 0x4a
	.zero		1
	.zero		1


	//----- nvinfo : EIATTR_EXIT_INSTR_OFFSETS
	.align		4
        /*0068*/ 	.byte	0x04, 0x1c
        /*006a*/ 	.short	(.L_101 - .L_100)


	//   ....[0]....
.L_100:
        /*006c*/ 	.word	0x00000080


	//   ....[1]....
        /*0070*/ 	.word	0x00000bb0


	//----- nvinfo : EIATTR_CBANK_PARAM_SIZE
	.align		4
.L_101:
        /*0074*/ 	.byte	0x03, 0x19
        /*0076*/ 	.short	0x0020


	//----- nvinfo : EIATTR_PARAM_CBANK
	.align		4
        /*0078*/ 	.byte	0x04, 0x0a
        /*007a*/ 	.short	(.L_103 - .L_102)
	.align		4
.L_102:
        /*007c*/ 	.word	index@(.nv.constant0._Z13cuComputeNormPfiiiS_)
        /*0080*/ 	.short	0x0380
        /*0082*/ 	.short	0x0020


	//----- nvinfo : EIATTR_SW_WAR
	.align		4
.L_103:
        /*0084*/ 	.byte	0x04, 0x36
        /*0086*/ 	.short	(.L_105 - .L_104)
.L_104:
        /*0088*/ 	.word	0x00000008
.L_105:


//--------------------- .nv.callgraph             --------------------------
	.section	.nv.callgraph,"",@"SHT_CUDA_CALLGRAPH"
	.align	4
	.sectionentsize	8
	.align		4
        /*0000*/ 	.word	0x00000000
	.align		4
        /*0004*/ 	.word	0xffffffff
	.align		4
        /*0008*/ 	.word	0x00000000
	.align		4
        /*000c*/ 	.word	0xfffffffe
	.align		4
        /*0010*/ 	.word	0x00000000
	.align		4
        /*0014*/ 	.word	0xfffffffd
	.align		4
        /*0018*/ 	.word	0x00000000
	.align		4
        /*001c*/ 	.word	0xfffffffc


//--------------------- .text._Z17cuAddQNormAndSqrtPfiiS_i --------------------------
	.section	.text._Z17cuAddQNormAndSqrtPfiiS_i,"ax",@progbits
	.align	128
        .global         _Z17cuAddQNormAndSqrtPfiiS_i
        .type           _Z17cuAddQNormAndSqrtPfiiS_i,@function
        .size           _Z17cuAddQNormAndSqrtPfiiS_i,(.L_x_44 - _Z17cuAddQNormAndSqrtPfiiS_i)
        .other          _Z17cuAddQNormAndSqrtPfiiS_i,@"STO_CUDA_ENTRY STV_DEFAULT"
_Z17cuAddQNormAndSqrtPfiiS_i:
.text._Z17cuAddQNormAndSqrtPfiiS_i:
[----:B------:R-:W-:Y:S01]  /*0000*/  LDC R1, c[0x0][0x37c] ;  /* 0x0000df00ff017b82 */ /* 0x000fe20000000800 */
[----:B------:R-:W0:Y:S07]  /*0010*/  S2R R3, SR_TID.Y ;  /* 0x0000000000037919 */ /* 0x000e2e0000002200 */
[----:B------:R-:W1:Y:S01]  /*0020*/  LDC R7, c[0x0][0x360] ;  /* 0x0000d800ff077b82 */ /* 0x000e620000000800 */
[----:B------:R-:W2:Y:S01]  /*0030*/  LDCU UR6, c[0x0][0x398] ;  /* 0x00007300ff0677ac */ /* 0x000ea20008000800 */
[----:B------:R-:W1:Y:S01]  /*0040*/  S2R R2, SR_TID.X ;  /* 0x0000000000027919 */ /* 0x000e620000002100 */
[----:B------:R-:W3:Y:S05]  /*0050*/  LDCU UR7, c[0x0][0x388] ;  /* 0x00007100ff0777ac */ /* 0x000eea0008000800 */
[----:B------:R-:W0:Y:S08]  /*0060*/  S2UR UR5, SR_CTAID.Y ;  /* 0x00000000000579c3 */ /* 0x000e300000002600 */
[----:B------:R-:W0:Y:S08]  /*0070*/  LDC R0, c[0x0][0x364] ;  /* 0x0000d900ff007b82 */ /* 0x000e300000000800 */
[----:B------:R-:W1:Y:S01]  /*0080*/  S2UR UR4, SR_CTAID.X ;  /* 0x00000000000479c3 */ /* 0x000e620000002500 */
[----:B0-----:R-:W-:-:S05]  /*0090*/  IMAD R0, R0, UR5, R3 ;  /* 0x0000000500007c24 */ /* 0x001fca000f8e0203 */
[----:B--2---:R-:W-:Y:S01]  /*00a0*/  ISETP.GE.U32.AND P0, PT, R0, UR6, PT ;  /* 0x0000000600007c0c */ /* 0x004fe2000bf06070 */
[----:B-1----:R-:W-:-:S05]  /*00b0*/  IMAD R7, R7, UR4, R2 ;  /* 0x0000000407077c24 */ /* 0x002fca000f8e0202 */
[----:B---3--:R-:W-:-:S13]  /*00c0*/  ISETP.GE.U32.OR P0, PT, R7, UR7, P0 ;  /* 0x0000000707007c0c */ /* 0x008fda0008706470 */
[----:B------:R-:W-:Y:S05]  /*00d0*/  @P0 EXIT ;  /* 0x000000000000094d */ /* 0x000fea0003800000 */
[----:B------:R-:W0:Y:S01]  /*00e0*/  LDC.64 R4, c[0x0][0x390] ;  /* 0x0000e400ff047b82 */ /* 0x000e220000000a00 */
[----:B------:R-:W1:Y:S01]  /*00f0*/  LDCU UR6, c[0x0][0x38c] ;  /* 0x00007180ff0677ac */ /* 0x000e620008000800 */
[----:B------:R-:W2:Y:S06]  /*0100*/  LDCU.64 UR4, c[0x0][0x358] ;  /* 0x00006b00ff0477ac */ /* 0x000eac0008000a00 */
[----:B------:R-:W3:Y:S01]  /*0110*/  LDC.64 R2, c[0x0][0x380] ;  /* 0x0000e000ff027b82 */ /* 0x000ee20000000a00 */
[----:B-1----:R-:W-:Y:S02]  /*0120*/  IMAD R9, R0, UR6, R7 ;  /* 0x0000000600097c24 */ /* 0x002fe4000f8e0207 */
[----:B0-----:R-:W-:-:S06]  /*0130*/  IMAD.WIDE.U32 R4, R7, 0x4, R4 ;  /* 0x0000000407047825 */ /* 0x001fcc00078e0004 */
[----:B--2---:R-:W2:Y:S01]  /*0140*/  LDG.E R5, desc[UR4][R4.64] ;  /* 0x0000000404057981 */ /* 0x004ea2000c1e1900 */
[----:B---3--:R-:W-:-:S05]  /*0150*/  IMAD.WIDE.U32 R2, R9, 0x4, R2 ;  /* 0x0000000409027825 */ /* 0x008fca00078e0002 */
[----:B------:R-:W2:Y:S01]  /*0160*/  LDG.E R0, desc[UR4][R2.64] ;  /* 0x0000000402007981 */ /* 0x000ea2000c1e1900 */
[----:B------:R-:W-:Y:S01]  /*0170*/  BSSY.RECONVERGENT B0, `(.L_x_0) ;  /* 0x000000e000007945 */ /* 0x000fe20003800200 */
[----:B--2---:R-:W-:-:S05]  /*0180*/  FADD R0, R0, R5 ;  /* 0x0000000500007221 */ /* 0x004fca0000000000 */
[----:B------:R-:W-:Y:S01]  /*0190*/  IADD3 R6, PT, PT, R0, -0xd000000, RZ ;  /* 0xf300000000067810 */ /* 0x000fe20007ffe0ff */
[----:B------:R0:W1:Y:S03]  /*01a0*/  MUFU.RSQ R7, R0 ;  /* 0x0000000000077308 */ /* 0x0000660000001400 */
[----:B------:R-:W-:-:S13]  /*01b0*/  ISETP.GT.U32.AND P0, PT, R6, 0x727fffff, PT ;  /* 0x727fffff0600780c */ /* 0x000fda0003f04070 */
[----:B0-----:R-:W-:Y:S05]  /*01c0*/  @!P0 BRA `(.L_x_1) ;  /* 0x0000000000108947 */ /* 0x001fea0003800000 */
[----:B------:R-:W-:-:S07]  /*01d0*/  MOV R9, 0x1f0 ;  /* 0x000001f000097802 */ /* 0x000fce0000000f00 */
[----:B-1----:R-:W-:Y:S05]  /*01e0*/  CALL.REL.NOINC `($__internal_0_$__cuda_sm20_sqrt_rn_f32_slowpath) ;  /* 0x0000000000247944 */ /* 0x002fea0003c00000 */
[----:B------:R-:W-:Y:S01]  /*01f0*/  MOV R5, R0 ;  /* 0x0000000000057202 */ /* 0x000fe20000000f00 */
[----:B------:R-:W-:Y:S06]  /*0200*/  BRA `(.L_x_2) ;  /* 0x0000000000107947 */ /* 0x000fec0003800000 */
.L_x_1:
[----:B-1----:R-:W-:Y:S01]  /*0210*/  FMUL.FTZ R5, R0, R7 ;  /* 0x0000000700057220 */ /* 0x002fe20000410000 */
[----:B------:R-:W-:-:S03]  /*0220*/  FMUL.FTZ R7, R7, 0.5 ;  /* 0x3f00000007077820 */ /* 0x000fc60000410000 */
[----:B------:R-:W-:-:S04]  /*0230*/  FFMA R0, -R5, R5, R0 ;  /* 0x0000000505007223 */ /* 0x000fc80000000100 */
[----:B------:R-:W-:-:S07]  /*0240*/  FFMA R5, R0, R7, R5 ;  /* 0x0000000700057223 */ /* 0x000fce0000000005 */
.L_x_2:
[----:B------:R-:W-:Y:S05]  /*0250*/  BSYNC.RECONVERGENT B0 ;  /* 0x0000000000007941 */ /* 0x000fea0003800200 */
.L_x_0:
[----:B------:R-:W-:Y:S01]  /*0260*/  STG.E desc[UR4][R2.64], R5 ;  /* 0x0000000502007986 */ /* 0x000fe2000c101904 */
[----:B------:R-:W-:Y:S05]  /*0270*/  EXIT ;  /* 0x000000000000794d */ /* 0x000fea0003800000 */
        .weak           $__internal_0_$__cuda_sm20_sqrt_rn_f32_slowpath
        .type           $__internal_0_$__cuda_sm20_sqrt_rn_f32_slowpath,@function
        .size           $__internal_0_$__cuda_sm20_sqrt_rn_f32_slowpath,(.L_x_44 - $__internal_0_$__cuda_sm20_sqrt_rn_f32_slowpath)
$__internal_0_$__cuda_sm20_sqrt_rn_f32_slowpath:
[----:B------:R-:W-:-:S13]  /*0280*/  LOP3.LUT P0, RZ, R0, 0x7fffffff, RZ, 0xc0, !PT ;  /* 0x7fffffff00ff7812 */ /* 0x000fda000780c0ff */
[----:B------:R-:W-:Y:S01]  /*0290*/  @!P0 MOV R4, R0 ;  /* 0x0000000000048202 */ /* 0x000fe20000000f00 */
[----:B------:R-:W-:Y:S06]  /*02a0*/  @!P0 BRA `(.L_x_3) ;  /* 0x0000000000408947 */ /* 0x000fec0003800000 */
[----:B------:R-:W-:-:S13]  /*02b0*/  FSETP.GEU.FTZ.AND P0, PT, R0, RZ, PT ;  /* 0x000000ff0000720b */ /* 0x000fda0003f1e000 */
[----:B------:R-:W-:Y:S01]  /*02c0*/  @!P0 MOV R4, 0x7fffffff ;  /* 0x7fffffff00048802 */ /* 0x000fe20000000f00 */
[----:B------:R-:W-:Y:S06]  /*02d0*/  @!P0 BRA `(.L_x_3) ;  /* 0x0000000000348947 */ /* 0x000fec0003800000 */
[----:B------:R-:W-:-:S13]  /*02e0*/  FSETP.GTU.FTZ.AND P0, PT, |R0|, +INF , PT ;  /* 0x7f8000000000780b */ /* 0x000fda0003f1c200 */
[----:B------:R-:W-:Y:S01]  /*02f0*/  @P0 FADD.FTZ R4, R0, 1 ;  /* 0x3f80000000040421 */ /* 0x000fe20000010000 */
[----:B------:R-:W-:Y:S06]  /*0300*/  @P0 BRA `(.L_x_3) ;  /* 0x0000000000280947 */ /* 0x000fec0003800000 */
[----:B------:R-:W-:-:S13]  /*0310*/  FSETP.NEU.FTZ.AND P0, PT, |R0|, +INF , PT ;  /* 0x7f8000000000780b */ /* 0x000fda0003f1d200 */
[----:B------:R-:W-:-:S04]  /*0320*/  @P0 FFMA R5, R0, 1.84467440737095516160e+19, RZ ;  /* 0x5f80000000050823 */ /* 0x000fc800000000ff */
[----:B------:R-:W0:Y:S02]  /*0330*/  @P0 MUFU.RSQ R4, R5 ;  /* 0x0000000500040308 */ /* 0x000e240000001400 */
[----:B0-----:R-:W-:Y:S01]  /*0340*/  @P0 FMUL.FTZ R6, R5, R4 ;  /* 0x0000000405060220 */ /* 0x001fe20000410000 */
[----:B------:R-:W-:Y:S01]  /*0350*/  @P0 FMUL.FTZ R8, R4, 0.5 ;  /* 0x3f00000004080820 */ /* 0x000fe20000410000 */
[----:B------:R-:W-:Y:S02]  /*0360*/  @!P0 MOV R4, R0 ;  /* 0x0000000000048202 */ /* 0x000fe40000000f00 */
[----:B------:R-:W-:-:S04]  /*0370*/  @P0 FADD.FTZ R7, -R6, -RZ ;  /* 0x800000ff06070221 */ /* 0x000fc80000010100 */
[----:B------:R-:W-:-:S04]  /*0380*/  @P0 FFMA R7, R6, R7, R5 ;  /* 0x0000000706070223 */ /* 0x000fc80000000005 */
[----:B------:R-:W-:-:S04]  /*0390*/  @P0 FFMA R7, R7, R8, R6 ;  /* 0x0000000807070223 */ /* 0x000fc80000000006 */
[----:B------:R-:W-:-:S07]  /*03a0*/  @P0 FMUL.FTZ R4, R7, 2.3283064365386962891e-10 ;  /* 0x2f80000007040820 */ /* 0x000fce0000410000 */
.L_x_3:
[----:B------:R-:W-:Y:S01]  /*03b0*/  HFMA2 R5, -RZ, RZ, 0, 0 ;  /* 0x00000000ff057431 */ /* 0x000fe200000001ff */
[----:B------:R-:W-:Y:S02]  /*03c0*/  MOV R0, R4 ;  /* 0x0000000400007202 */ /* 0x000fe40000000f00 */
[----:B------:R-:W-:-:S04]  /*03d0*/  MOV R4, R9 ;  /* 0x0000000900047202 */ /* 0x000fc80000000f00 */
[----:B------:R-:W-:Y:S05]  /*03e0*/  RET.REL.NODEC R4 `(_Z17cuAddQNormAndSqrtPfiiS_i) ;  /* 0xfffffffc04047950 */ /* 0x000fea0003c3ffff */
.L_x_4:
[----:B------:R-:W-:-:S00]  /*03f0*/  BRA `(.L_x_4) ;  /* 0xfffffffc00fc7947 */ /* 0x000fc0000383ffff */
[----:B------:R-:W-:-:S00]  /*0400*/  NOP ;  /* 0x0000000000007918 */ /* 0x000fc00000000000 */
[----:B------:R-:W-:-:S00]  /*0410*/  NOP ;  /* 0x0000000000007918 */ /* 0x000fc00000000000 */
[----:B------:R-:W-:-:S00]  /*0420*/  NOP ;  /* 0x0000000000007918 */ /* 0x000fc00000000000 */
[----:B------:R-:W-:-:S00]  /*0430*/  NOP ;  /* 0x0000000000007918 */ /* 0x000fc00000000000 */
[----:B------:R-:W-:-:S00]  /*0440*/  NOP ;  /* 0x0000000000007918 */ /* 0x000fc00000000000 */
[----:B------:R-:W-:-:S00]  /*0450*/  NOP ;  /* 0x0000000000007918 */ /* 0x000fc00000000000 */
[----:B------:R-:W-:-:S00]  /*0460*/  NOP ;  /* 0x0000000000007918 */ /* 0x000fc00000000000 */
[----:B------:R-:W-:-:S00]  /*0470*/  NOP ;  /* 0x0000000000007918 */ /* 0x000fc00000000000 */
.L_x_44:


//--------------------- .text._Z15cuInsertionSortPfiPiiiii --------------------------
	.section	.text._Z15cuInsertionSortPfiPiiiii,"ax",@progbits
	.align	128
        .global         _Z15cuInsertionSortPfiPiiiii
        .type           _Z15cuInsertionSortPfiPiiiii,@function
        .size           _Z15cuInsertionSortPfiPiiiii,(.L_x_46 - _Z15cuInsertionSortPfiPiiiii)
        .other          _Z15cuInsertionSortPfiPiiiii,@"STO_CUDA_ENTRY STV_DEFAULT"
_Z15cuInsertionSortPfiPiiiii:
.text._Z15cuInsertionSortPfiPiiiii:
[----:B------:R-:W-:Y:S01]  /*0000*/  LDC R1, c[0x0][0x37c] ;  /* 0x0000df00ff017b82 */ /* 0x000fe20000000800 */
[----:B------:R-:W0:Y:S07]  /*0010*/  S2R R0, SR_TID.X ;  /* 0x0000000000007919 */ /* 0x000e2e0000002100 */
[----:B------:R-:W0:Y:S01]  /*0020*/  S2UR UR4, SR_CTAID.X ;  /* 0x00000000000479c3 */ /* 0x000e220000002500 */
[----:B------:R-:W1:Y:S07]  /*0030*/  LDCU UR5, c[0x0][0x39c] ;  /* 0x00007380ff0577ac */ /* 0x000e6e0008000800 */
[----:B------:R-:W0:Y:S02]  /*0040*/  LDC R3, c[0x0][0x360] ;  /* 0x0000d800ff037b82 */ /* 0x000e240000000800 */
[----:B0-----:R-:W-:-:S05]  /*0050*/  IMAD R3, R3, UR4, R0 ;  /* 0x0000000403037c24 */ /* 0x001fca000f8e0200 */
[----:B-1----:R-:W-:-:S13]  /*0060*/  ISETP.GE.U32.AND P0, PT, R3, UR5, PT ;  /* 0x0000000503007c0c */ /* 0x002fda000bf06070 */
[----:B------:R-:W-:Y:S05]  /*0070*/  @P0 EXIT ;  /* 0x000000000000094d */ /* 0x000fea0003800000 */
[----:B------:R-:W0:Y:S01]  /*0080*/  LDC.64 R10, c[0x0][0x380] ;  /* 0x0000e000ff0a7b82 */ /* 0x000e220000000a00 */
[----:B------:R-:W1:Y:S01]  /*0090*/  LDCU.64 UR10, c[0x0][0x358] ;  /* 0x00006b00ff0a77ac */ /* 0x000e620008000a00 */
[----:B------:R-:W2:Y:S06]  /*00a0*/  LDCU UR5, c[0x0][0x3a4] ;  /* 0x00007480ff0577ac */ /* 0x000eac0008000800 */
[----:B------:R-:W3:Y:S01]  /*00b0*/  LDC.64 R12, c[0x0][0x390] ;  /* 0x0000e400ff0c7b82 */ /* 0x000ee20000000a00 */
[----:B0-----:R-:W-:-:S05]  /*00c0*/  IMAD.WIDE.U32 R10, R3, 0x4, R10 ;  /* 0x00000004030a7825 */ /* 0x001fca00078e000a */
[----:B-1----:R0:W5:Y:S01]  /*00d0*/  LDG.E R9, desc[UR10][R10.64] ;  /* 0x0000000a0a097981 */ /* 0x002162000c1e1900 */
[----:B--2---:R-:W-:Y:S01]  /*00e0*/  UISETP.GE.AND UP0, UPT, UR5, 0x2, UPT ;  /* 0x000000020500788c */ /* 0x004fe2000bf06270 */
[----:B---3--:R-:W-:-:S04]  /*00f0*/  IMAD.WIDE.U32 R12, R3, 0x4, R12 ;  /* 0x00000004030c7825 */ /* 0x008fc800078e000c */
[----:B------:R-:W-:-:S05]  /*0100*/  HFMA2 R3, -RZ, RZ, 0, 5.9604644775390625e-08 ;  /* 0x00000001ff037431 */ /* 0x000fca00000001ff */
[----:B------:R0:W-:Y:S01]  /*0110*/  STG.E desc[UR10][R12.64], R3 ;  /* 0x000000030c007986 */ /* 0x0001e2000c10190a */
[----:B------:R-:W-:Y:S05]  /*0120*/  BRA.U !UP0, `(.L_x_5) ;  /* 0x0000000908447547 */ /* 0x000fea000b800000 */
[----:B------:R-:W-:Y:S01]  /*0130*/  UIADD3 UR5, UPT, UPT, UR5, -0x2, URZ ;  /* 0xfffffffe05057890 */ /* 0x000fe2000fffe0ff */
[----:B------:R-:W-:Y:S01]  /*0140*/  UMOV UR6, 0x1 ;  /* 0x0000000100067882 */ /* 0x000fe20000000000 */
[----:B------:R-:W-:-:S10]  /*0150*/  UMOV UR4, URZ ;  /* 0x000000ff00047c82 */ /* 0x000fd40008000000 */
.L_x_16:
[----:B-1----:R-:W1:Y:S02]  /*0160*/  LDCU UR7, c[0x0][0x388] ;  /* 0x00007100ff0777ac */ /* 0x002e640008000800 */
[----:B-1----:R-:W-:-:S04]  /*0170*/  IMAD.U32 R0, RZ, RZ, UR7 ;  /* 0x00000007ff007e24 */ /* 0x002fc8000f8e00ff */
[----:B------:R-:W-:-:S04]  /*0180*/  IMAD R7, R0, UR6, RZ ;  /* 0x0000000600077c24 */ /* 0x000fc8000f8e02ff */
[----:B------:R-:W-:-:S05]  /*0190*/  IMAD.WIDE R14, R7, 0x4, R10 ;  /* 0x00000004070e7825 */ /* 0x000fca00078e020a */
[----:B------:R-:W2:Y:S01]  /*01a0*/  LDG.E R2, desc[UR10][R14.64] ;  /* 0x0000000a0e027981 */ /* 0x000ea2000c1e1900 */
[----:B------:R-:W-:Y:S01]  /*01b0*/  UMOV UR7, UR6 ;  /* 0x0000000600077c82 */ /* 0x000fe20008000000 */
[----:B------:R-:W-:Y:S01]  /*01c0*/  BSSY.RECONVERGENT B0, `(.L_x_6) ;  /* 0x000007d000007945 */ /* 0x000fe20003800200 */
[----:B0-----:R-:W-:Y:S02]  /*01d0*/  MOV R3, UR6 ;  /* 0x0000000600037c02 */ /* 0x001fe40008000f00 */
[----:B--2--5:R-:W-:-:S13]  /*01e0*/  FSETP.GEU.AND P0, PT, R2, R9, PT ;  /* 0x000000090200720b */ /* 0x024fda0003f0e000 */
[----:B------:R-:W-:Y:S05]  /*01f0*/  @P0 BRA `(.L_x_7) ;  /* 0x0000000400e40947 */ /* 0x000fea0003800000 */
[----:B------:R-:W-:Y:S02]  /*0200*/  UISETP.GE.U32.AND UP0, UPT, UR6, 0x2, UPT ;  /* 0x000000020600788c */ /* 0x000fe4000bf06070 */
[----:B------:R-:W-:-:S05]  /*0210*/  IMAD.U32 R8, RZ, RZ, UR6 ;  /* 0x00000006ff087e24 */ /* 0x000fca000f8e00ff */
[----:B------:R-:W-:-:S05]  /*0220*/  IADD3 R8, PT, PT, R8, -0x1, RZ ;  /* 0xffffffff08087810 */ /* 0x000fca0007ffe0ff */
[----:B------:R-:W-:Y:S01]  /*0230*/  IMAD.MOV.U32 R3, RZ, RZ, R8 ;  /* 0x000000ffff037224 */ /* 0x000fe200078e0008 */
[----:B------:R-:W-:Y:S06]  /*0240*/  BRA.U !UP0, `(.L_x_8) ;  /* 0x0000000108347547 */ /* 0x000fec000b800000 */
[----:B------:R-:W0:Y:S01]  /*0250*/  LDC R0, c[0x0][0x388] ;  /* 0x0000e200ff007b82 */ /* 0x000e220000000800 */
[----:B------:R-:W-:Y:S01]  /*0260*/  HFMA2 R3, -RZ, RZ, 0, 0 ;  /* 0x00000000ff037431 */ /* 0x000fe200000001ff */
[----:B------:R-:W-:Y:S06]  /*0270*/  BSSY.RECONVERGENT B1, `(.L_x_8) ;  /* 0x000000a000017945 */ /* 0x000fec0003800200 */
.L_x_10:
[----:B0-----:R-:W-:-:S04]  /*0280*/  IMAD R5, R3, R0, RZ ;  /* 0x0000000003057224 */ /* 0x001fc800078e02ff */
[----:B------:R-:W-:-:S06]  /*0290*/  IMAD.WIDE R4, R5, 0x4, R10 ;  /* 0x0000000405047825 */ /* 0x000fcc00078e020a */
[----:B------:R-:W2:Y:S02]  /*02a0*/  LDG.E R5, desc[UR10][R4.64] ;  /* 0x0000000a04057981 */ /* 0x000ea4000c1e1900 */
[----:B--2---:R-:W-:-:S13]  /*02b0*/  FSETP.GT.AND P0, PT, R5, R2, PT ;  /* 0x000000020500720b */ /* 0x004fda0003f04000 */
[----:B------:R-:W-:Y:S05]  /*02c0*/  @P0 BRA `(.L_x_9) ;  /* 0x0000000000100947 */ /* 0x000fea0003800000 */
[----:B------:R-:W-:-:S05]  /*02d0*/  VIADD R3, R3, 0x1 ;  /* 0x0000000103037836 */ /* 0x000fca0000000000 */
[----:B------:R-:W-:-:S13]  /*02e0*/  ISETP.NE.AND P0, PT, R3, UR4, PT ;  /* 0x0000000403007c0c */ /* 0x000fda000bf05270 */
[----:B------:R-:W-:Y:S05]  /*02f0*/  @P0 BRA `(.L_x_10) ;  /* 0xfffffffc00e00947 */ /* 0x000fea000383ffff */
[----:B------:R-:W-:-:S07]  /*0300*/  MOV R3, R8 ;  /* 0x0000000800037202 */ /* 0x000fce0000000f00 */
.L_x_9:
[----:B------:R-:W-:Y:S05]  /*0310*/  BSYNC.RECONVERGENT B1 ;  /* 0x0000000000017941 */ /* 0x000fea0003800200 */
.L_x_8:
[----:B------:R-:W-:Y:S01]  /*0320*/  ISETP.LT.U32.AND P0, PT, R3, UR6, PT ;  /* 0x0000000603007c0c */ /* 0x000fe2000bf01070 */
[----:B------:R-:W-:-:S12]  /*0330*/  BSSY.RECONVERGENT B1, `(.L_x_11) ;  /* 0x0000062000017945 */ /* 0x000fd80003800200 */
[----:B------:R-:W-:Y:S05]  /*0340*/  @!P0 BRA `(.L_x_12) ;  /* 0x0000000400808947 */ /* 0x000fea0003800000 */
[----:B------:R-:W-:Y:S01]  /*0350*/  IADD3 R18, PT, PT, -R3, UR6, RZ ;  /* 0x0000000603127c10 */ /* 0x000fe2000fffe1ff */
[----:B------:R-:W-:Y:S01]  /*0360*/  BSSY.RECONVERGENT B2, `(.L_x_13) ;  /* 0x0000027000027945 */ /* 0x000fe20003800200 */
[----:B------:R-:W-:Y:S02]  /*0370*/  IMAD.U32 R28, RZ, RZ, UR6 ;  /* 0x00000006ff1c7e24 */ /* 0x000fe4000f8e00ff */
[----:B------:R-:W-:-:S13]  /*0380*/  LOP3.LUT P0, R18, R18, 0x3, RZ, 0xc0, !PT ;  /* 0x0000000312127812 */ /* 0x000fda000780c0ff */
[----:B------:R-:W-:Y:S05]  /*0390*/  @!P0 BRA `(.L_x_14) ;  /* 0x00000000008c8947 */ /* 0x000fea0003800000 */
[----:B------:R-:W-:Y:S01]  /*03a0*/  IADD3 R23, PT, PT, R7, -R0, RZ ;  /* 0x8000000007177210 */ /* 0x000fe20007ffe0ff */
[----:B------:R-:W0:Y:S04]  /*03b0*/  LDC R19, c[0x0][0x398] ;  /* 0x0000e600ff137b82 */ /* 0x000e280000000800 */
[----:B------:R-:W-:-:S05]  /*03c0*/  IMAD.WIDE R6, R23, 0x4, R10 ;  /* 0x0000000417067825 */ /* 0x000fca00078e020a */
[----:B------:R-:W2:Y:S01]  /*03d0*/  LDG.E R9, desc[UR10][R6.64] ;  /* 0x0000000a06097981 */ /* 0x000ea2000c1e1900 */
[----:B0-----:R-:W-:-:S04]  /*03e0*/  IMAD R5, R8, R19, RZ ;  /* 0x0000001308057224 */ /* 0x001fc800078e02ff */
[----:B------:R-:W-:Y:S01]  /*03f0*/  IMAD.WIDE R4, R5, 0x4, R12 ;  /* 0x0000000405047825 */ /* 0x000fe200078e020c */
[----:B--2---:R0:W-:Y:S04]  /*0400*/  STG.E desc[UR10][R14.64], R9 ;  /* 0x000000090e007986 */ /* 0x0041e8000c10190a */
[----:B------:R-:W2:Y:S01]  /*0410*/  LDG.E R21, desc[UR10][R4.64] ;  /* 0x0000000a04157981 */ /* 0x000ea2000c1e1900 */
[----:B------:R-:W-:Y:S01]  /*0420*/  IMAD.WIDE R16, R19, 0x4, R4 ;  /* 0x0000000413107825 */ /* 0x000fe200078e0204 */
[----:B------:R-:W-:-:S03]  /*0430*/  ISETP.NE.AND P0, PT, R18, 0x1, PT ;  /* 0x000000011200780c */ /* 0x000fc60003f05270 */
[----:B------:R-:W-:Y:S01]  /*0440*/  IMAD.MOV.U32 R28, RZ, RZ, R8 ;  /* 0x000000ffff1c7224 */ /* 0x000fe200078e0008 */
[----:B--2---:R0:W-:Y:S09]  /*0450*/  STG.E desc[UR10][R16.64], R21 ;  /* 0x0000001510007986 */ /* 0x0041f2000c10190a */
[----:B------:R-:W-:Y:S05]  /*0460*/  @!P0 BRA `(.L_x_14) ;  /* 0x0000000000588947 */ /* 0x000fea0003800000 */
[----:B------:R-:W-:-:S05]  /*0470*/  IADD3 R25, PT, PT, R23, -R0, RZ ;  /* 0x8000000017197210 */ /* 0x000fca0007ffe0ff */
[----:B0-----:R-:W-:-:S05]  /*0480*/  IMAD.WIDE R16, R25, 0x4, R10 ;  /* 0x0000000419107825 */ /* 0x001fca00078e020a */
[----:B------:R-:W2:Y:S01]  /*0490*/  LDG.E R21, desc[UR10][R16.64] ;  /* 0x0000000a10157981 */ /* 0x000ea2000c1e1900 */
[----:B------:R-:W-:-:S06]  /*04a0*/  UIADD3 UR8, UPT, UPT, UR6, -0x2, URZ ;  /* 0xfffffffe06087890 */ /* 0x000fcc000fffe0ff */
[----:B------:R-:W-:-:S04]  /*04b0*/  IMAD R20, R19, UR8, RZ ;  /* 0x0000000813147c24 */ /* 0x000fc8000f8e02ff */
[----:B------:R-:W-:Y:S01]  /*04c0*/  IMAD.WIDE R8, R20, 0x4, R12 ;  /* 0x0000000414087825 */ /* 0x000fe200078e020c */
[----:B--2---:R1:W-:Y:S04]  /*04d0*/  STG.E desc[UR10][R6.64], R21 ;  /* 0x0000001506007986 */ /* 0x0043e8000c10190a */
[----:B------:R-:W2:Y:S01]  /*04e0*/  LDG.E R23, desc[UR10][R8.64] ;  /* 0x0000000a08177981 */ /* 0x000ea2000c1e1900 */
[----:B------:R-:W-:Y:S01]  /*04f0*/  ISETP.NE.AND P0, PT, R18, 0x2, PT ;  /* 0x000000021200780c */ /* 0x000fe20003f05270 */
[----:B------:R-:W-:Y:S02]  /*0500*/  IMAD.U32 R28, RZ, RZ, UR8 ;  /* 0x00000008ff1c7e24 */ /* 0x000fe4000f8e00ff */
[----:B--2---:R1:W-:Y:S10]  /*0510*/  STG.E desc[UR10][R4.64], R23 ;  /* 0x0000001704007986 */ /* 0x0043f4000c10190a */
[----:B------:R-:W-:Y:S05]  /*0520*/  @!P0 BRA `(.L_x_14) ;  /* 0x0000000000288947 */ /* 0x000fea0003800000 */
[----:B-1----:R-:W-:-:S05]  /*0530*/  IADD3 R5, PT, PT, R25, -R0, RZ ;  /* 0x8000000019057210 */ /* 0x002fca0007ffe0ff */
[----:B------:R-:W-:-:S06]  /*0540*/  IMAD.WIDE R4, R5, 0x4, R10 ;  /* 0x0000000405047825 */ /* 0x000fcc00078e020a */
[----:B------:R-:W2:Y:S01]  /*0550*/  LDG.E R5, desc[UR10][R4.64] ;  /* 0x0000000a04057981 */ /* 0x000ea2000c1e1900 */
[----:B------:R-:W-:-:S04]  /*0560*/  IMAD.IADD R7, R20, 0x1, -R19 ;  /* 0x0000000114077824 */ /* 0x000fc800078e0a13 */
[----:B------:R-:W-:Y:S01]  /*0570*/  IMAD.WIDE R6, R7, 0x4, R12 ;  /* 0x0000000407067825 */ /* 0x000fe200078e020c */
[----:B--2---:R2:W-:Y:S05]  /*0580*/  STG.E desc[UR10][R16.64], R5 ;  /* 0x0000000510007986 */ /* 0x0045ea000c10190a */
[----:B------:R-:W3:Y:S01]  /*0590*/  LDG.E R7, desc[UR10][R6.64] ;  /* 0x0000000a06077981 */ /* 0x000ee2000c1e1900 */
[----:B------:R-:W-:-:S06]  /*05a0*/  UIADD3 UR8, UPT, UPT, UR6, -0x3, URZ ;  /* 0xfffffffd06087890 */ /* 0x000fcc000fffe0ff */
[----:B------:R-:W-:Y:S01]  /*05b0*/  MOV R28, UR8 ;  /* 0x00000008001c7c02 */ /* 0x000fe20008000f00 */
[----:B---3--:R2:W-:Y:S06]  /*05c0*/  STG.E desc[UR10][R8.64], R7 ;  /* 0x0000000708007986 */ /* 0x0085ec000c10190a */
.L_x_14:
[----:B------:R-:W-:Y:S05]  /*05d0*/  BSYNC.RECONVERGENT B2 ;  /* 0x0000000000027941 */ /* 0x000fea0003800200 */
.L_x_13:
[----:B-1----:R-:W-:-:S04]  /*05e0*/  IADD3 R4, PT, PT, -R3, UR4, RZ ;  /* 0x0000000403047c10 */ /* 0x002fc8000fffe1ff */
[----:B------:R-:W-:-:S13]  /*05f0*/  ISETP.GE.U32.AND P0, PT, R4, 0x3, PT ;  /* 0x000000030400780c */ /* 0x000fda0003f06070 */
[----:B------:R-:W-:Y:S05]  /*0600*/  @!P0 BRA `(.L_x_12) ;  /* 0x0000000000d08947 */ /* 0x000fea0003800000 */
[----:B--2---:R-:W1:Y:S01]  /*0610*/  LDC R5, c[0x0][0x398] ;  /* 0x0000e600ff057b82 */ /* 0x004e620000000800 */
[C---:B------:R-:W-:Y:S01]  /*0620*/  IADD3 R27, PT, PT, R28.reuse, -0x4, RZ ;  /* 0xfffffffc1c1b7810 */ /* 0x040fe20007ffe0ff */
[C---:B------:R-:W-:Y:S01]  /*0630*/  VIADD R4, R28.reuse, 0xfffffffd ;  /* 0xfffffffd1c047836 */ /* 0x040fe20000000000 */
[C---:B------:R-:W-:Y:S01]  /*0640*/  IADD3 R29, PT, PT, R28.reuse, -0x2, RZ ;  /* 0xfffffffe1c1d7810 */ /* 0x040fe20007ffe0ff */
[----:B------:R-:W-:Y:S02]  /*0650*/  VIADD R26, R28, 0xffffffff ;  /* 0xffffffff1c1a7836 */ /* 0x000fe40000000000 */
[-C--:B0-----:R-:W-:Y:S02]  /*0660*/  IMAD R9, R4, R0.reuse, RZ ;  /* 0x0000000004097224 */ /* 0x081fe400078e02ff */
[-C--:B------:R-:W-:Y:S02]  /*0670*/  IMAD R6, R27, R0.reuse, RZ ;  /* 0x000000001b067224 */ /* 0x080fe400078e02ff */
[----:B------:R-:W-:-:S02]  /*0680*/  IMAD R7, R29, R0, RZ ;  /* 0x000000001d077224 */ /* 0x000fc400078e02ff */
[----:B------:R-:W-:Y:S02]  /*0690*/  IMAD R8, R26, R0, RZ ;  /* 0x000000001a087224 */ /* 0x000fe400078e02ff */
[-C--:B-1----:R-:W-:Y:S02]  /*06a0*/  IMAD R4, R4, R5.reuse, RZ ;  /* 0x0000000504047224 */ /* 0x082fe400078e02ff */
[-C--:B------:R-:W-:Y:S02]  /*06b0*/  IMAD R27, R27, R5.reuse, RZ ;  /* 0x000000051b1b7224 */ /* 0x080fe400078e02ff */
[-C--:B------:R-:W-:Y:S02]  /*06c0*/  IMAD R29, R29, R5.reuse, RZ ;  /* 0x000000051d1d7224 */ /* 0x080fe400078e02ff */
[----:B------:R-:W-:-:S07]  /*06d0*/  IMAD R26, R26, R5, RZ ;  /* 0x000000051a1a7224 */ /* 0x000fce00078e02ff */
.L_x_15:
[----:B-1----:R-:W-:-:S05]  /*06e0*/  IMAD.WIDE R24, R8, 0x4, R10 ;  /* 0x0000000408187825 */ /* 0x002fca00078e020a */
[----:B------:R-:W2:Y:S01]  /*06f0*/  LDG.E R23, desc[UR10][R24.64] ;  /* 0x0000000a18177981 */ /* 0x000ea2000c1e1900 */
[----:B------:R-:W-:-:S04]  /*0700*/  IMAD.WIDE R20, R0, 0x4, R24 ;  /* 0x0000000400147825 */ /* 0x000fc800078e0218 */
[----:B------:R-:W-:Y:S01]  /*0710*/  IMAD.WIDE R16, R26, 0x4, R12 ;  /* 0x000000041a107825 */ /* 0x000fe200078e020c */
[----:B--2---:R-:W-:Y:S04]  /*0720*/  STG.E desc[UR10][R20.64], R23 ;  /* 0x0000001714007986 */ /* 0x004fe8000c10190a */
[----:B------:R-:W2:Y:S01]  /*0730*/  LDG.E R22, desc[UR10][R16.64] ;  /* 0x0000000a10167981 */ /* 0x000ea2000c1e1900 */
[----:B------:R-:W-:-:S05]  /*0740*/  IMAD.WIDE R18, R5, 0x4, R16 ;  /* 0x0000000405127825 */ /* 0x000fca00078e0210 */
[----:B--2---:R0:W-:Y:S02]  /*0750*/  STG.E desc[UR10][R18.64], R22 ;  /* 0x0000001612007986 */ /* 0x0041e4000c10190a */
[----:B0-----:R-:W-:-:S05]  /*0760*/  IMAD.WIDE R22, R7, 0x4, R10 ;  /* 0x0000000407167825 */ /* 0x001fca00078e020a */
[----:B------:R-:W2:Y:S01]  /*0770*/  LDG.E R19, desc[UR10][R22.64] ;  /* 0x0000000a16137981 */ /* 0x000ea2000c1e1900 */
[----:B------:R-:W-:-:S03]  /*0780*/  IMAD.WIDE R20, R29, 0x4, R12 ;  /* 0x000000041d147825 */ /* 0x000fc600078e020c */
[----:B--2---:R0:W-:Y:S04]  /*0790*/  STG.E desc[UR10][R24.64], R19 ;  /* 0x0000001318007986 */ /* 0x0041e8000c10190a */
[----:B0-----:R-:W2:Y:S01]  /*07a0*/  LDG.E R25, desc[UR10][R20.64] ;  /* 0x0000000a14197981 */ /* 0x001ea2000c1e1900 */
[----:B------:R-:W-:-:S03]  /*07b0*/  IMAD.WIDE R18, R9, 0x4, R10 ;  /* 0x0000000409127825 */ /* 0x000fc600078e020a */
[----:B--2---:R0:W-:Y:S04]  /*07c0*/  STG.E desc[UR10][R16.64], R25 ;  /* 0x0000001910007986 */ /* 0x0041e8000c10190a */
[----:B------:R-:W2:Y:S01]  /*07d0*/  LDG.E R24, desc[UR10][R18.64] ;  /* 0x0000000a12187981 */ /* 0x000ea2000c1e1900 */
[----:B0-----:R-:W-:-:S03]  /*07e0*/  IMAD.WIDE R16, R4, 0x4, R12 ;  /* 0x0000000404107825 */ /* 0x001fc600078e020c */
[----:B--2---:R0:W-:Y:S04]  /*07f0*/  STG.E desc[UR10][R22.64], R24 ;  /* 0x0000001816007986 */ /* 0x0041e8000c10190a */
[----:B0-----:R-:W2:Y:S04]  /*0800*/  LDG.E R23, desc[UR10][R16.64] ;  /* 0x0000000a10177981 */ /* 0x001ea8000c1e1900 */
[----:B--2---:R0:W-:Y:S02]  /*0810*/  STG.E desc[UR10][R20.64], R23 ;  /* 0x0000001714007986 */ /* 0x0041e4000c10190a */
[----:B0-----:R-:W-:-:S06]  /*0820*/  IMAD.WIDE R22, R6, 0x4, R10 ;  /* 0x0000000406167825 */ /* 0x001fcc00078e020a */
[----:B------:R-:W2:Y:S01]  /*0830*/  LDG.E R22, desc[UR10][R22.64] ;  /* 0x0000000a16167981 */ /* 0x000ea2000c1e1900 */
[----:B------:R-:W-:-:S03]  /*0840*/  IMAD.WIDE R24, R27, 0x4, R12 ;  /* 0x000000041b187825 */ /* 0x000fc600078e020c */
[----:B--2---:R0:W-:Y:S04]  /*0850*/  STG.E desc[UR10][R18.64], R22 ;  /* 0x0000001612007986 */ /* 0x0041e8000c10190a */
[----:B------:R1:W2:Y:S01]  /*0860*/  LDG.E R25, desc[UR10][R24.64] ;  /* 0x0000000a18197981 */ /* 0x0002a2000c1e1900 */
[----:B------:R-:W-:-:S04]  /*0870*/  IADD3 R28, PT, PT, R28, -0x4, RZ ;  /* 0xfffffffc1c1c7810 */ /* 0x000fc80007ffe0ff */
[----:B------:R-:W-:Y:S01]  /*0880*/  ISETP.GT.AND P0, PT, R28, R3, PT ;  /* 0x000000031c00720c */ /* 0x000fe20003f04270 */
[----:B0-----:R-:W-:Y:S01]  /*0890*/  IMAD.MOV R18, RZ, RZ, -R0 ;  /* 0x000000ffff127224 */ /* 0x001fe200078e0a00 */
[----:B-1----:R-:W-:-:S03]  /*08a0*/  IADD3 R24, PT, PT, -R5, RZ, RZ ;  /* 0x000000ff05187210 */ /* 0x002fc60007ffe1ff */
[C---:B------:R-:W-:Y:S01]  /*08b0*/  IMAD R6, R18.reuse, 0x4, R6 ;  /* 0x0000000412067824 */ /* 0x040fe200078e0206 */
[----:B------:R-:W-:Y:S02]  /*08c0*/  LEA R9, R18, R9, 0x2 ;  /* 0x0000000912097211 */ /* 0x000fe400078e10ff */
[C---:B------:R-:W-:Y:S01]  /*08d0*/  LEA R4, R24.reuse, R4, 0x2 ;  /* 0x0000000418047211 */ /* 0x040fe200078e10ff */
[C---:B------:R-:W-:Y:S01]  /*08e0*/  IMAD R29, R24.reuse, 0x4, R29 ;  /* 0x00000004181d7824 */ /* 0x040fe200078e021d */
[C---:B------:R-:W-:Y:S02]  /*08f0*/  LEA R27, R24.reuse, R27, 0x2 ;  /* 0x0000001b181b7211 */ /* 0x040fe400078e10ff */
[----:B------:R-:W-:Y:S02]  /*0900*/  LEA R26, R24, R26, 0x2 ;  /* 0x0000001a181a7211 */ /* 0x000fe400078e10ff */
[C---:B------:R-:W-:Y:S02]  /*0910*/  LEA R7, R18.reuse, R7, 0x2 ;  /* 0x0000000712077211 */ /* 0x040fe400078e10ff */
[----:B------:R-:W-:Y:S01]  /*0920*/  LEA R8, R18, R8, 0x2 ;  /* 0x0000000812087211 */ /* 0x000fe200078e10ff */
[----:B--2---:R1:W-:Y:S01]  /*0930*/  STG.E desc[UR10][R16.64], R25 ;  /* 0x0000001910007986 */ /* 0x0043e2000c10190a */
[----:B------:R-:W-:Y:S05]  /*0940*/  @P0 BRA `(.L_x_15) ;  /* 0xfffffffc00640947 */ /* 0x000fea000383ffff */
.L_x_12:
[----:B------:R-:W-:Y:S05]  /*0950*/  BSYNC.RECONVERGENT B1 ;  /* 0x0000000000017941 */ /* 0x000fea0003800200 */
.L_x_11:
[----:B--2---:R-:W-:-:S04]  /*0960*/  IMAD R5, R3, R0, RZ ;  /* 0x0000000003057224 */ /* 0x004fc800078e02ff */
[----:B------:R-:W-:-:S05]  /*0970*/  IMAD.WIDE R4, R5, 0x4, R10 ;  /* 0x0000000405047825 */ /* 0x000fca00078e020a */
[----:B------:R2:W-:Y:S02]  /*0980*/  STG.E desc[UR10][R4.64], R2 ;  /* 0x0000000204007986 */ /* 0x0005e4000c10190a */
.L_x_7:
[----:B------:R-:W-:Y:S05]  /*0990*/  BSYNC.RECONVERGENT B0 ;  /* 0x0000000000007941 */ /* 0x000fea0003800200 */
.L_x_6:
[----:B------:R-:W3:Y:S01]  /*09a0*/  LDCU UR8, c[0x0][0x398] ;  /* 0x00007300ff0877ac */ /* 0x000ee20008000800 */
[----:B------:R-:W-:-:S06]  /*09b0*/  UIADD3 UR6, UPT, UPT, UR6, 0x1, URZ ;  /* 0x0000000106067890 */ /* 0x000fcc000fffe0ff */
[----:B--2---:R-:W-:Y:S02]  /*09c0*/  IMAD.U32 R5, RZ, RZ, UR6 ;  /* 0x00000006ff057e24 */ /* 0x004fe4000f8e00ff */
[----:B---3--:R-:W-:-:S04]  /*09d0*/  IMAD R3, R3, UR8, RZ ;  /* 0x0000000803037c24 */ /* 0x008fc8000f8e02ff */
[----:B------:R-:W-:-:S05]  /*09e0*/  IMAD.WIDE R2, R3, 0x4, R12 ;  /* 0x0000000403027825 */ /* 0x000fca00078e020c */
[----:B------:R2:W-:Y:S04]  /*09f0*/  STG.E desc[UR10][R2.64], R5 ;  /* 0x0000000502007986 */ /* 0x0005e8000c10190a */
[----:B0-----:R2:W5:Y:S01]  /*0a00*/  LDG.E R9, desc[UR10][R14.64] ;  /* 0x0000000a0e097981 */ /* 0x001562000c1e1900 */
[----:B------:R-:W-:-:S03]  /*0a10*/  UISETP.NE.AND UP0, UPT, UR4, UR5, UPT ;  /* 0x000000050400728c */ /* 0x000fc6000bf05270 */
[----:B------:R-:W-:-:S06]  /*0a20*/  UMOV UR4, UR7 ;  /* 0x0000000700047c82 */ /* 0x000fcc0008000000 */
[----:B--2---:R-:W-:Y:S05]  /*0a30*/  BRA.U UP0, `(.L_x_16) ;  /* 0xfffffff500c87547 */ /* 0x004fea000b83ffff */
.L_x_5:
[----:B------:R-:W2:Y:S02]  /*0a40*/  LDCU.64 UR8, c[0x0][0x3a0] ;  /* 0x00007400ff0877ac */ /* 0x000ea40008000a00 */
[----:B--2---:R-:W-:-:S06]  /*0a50*/  UISETP.GE.AND UP0, UPT, UR9, UR8, UPT ;  /* 0x000000080900728c */ /* 0x004fcc000bf06270 */
[----:B------:R-:W-:-:S13]  /*0a60*/  PLOP3.LUT P0, PT, PT, PT, UP0, 0x80, 0x8 ;  /* 0x000000000008781c */ /* 0x000fda0003f0f008 */
[----:B------:R-:W-:Y:S05]  /*0a70*/  @P0 EXIT ;  /* 0x000000000000094d */ /* 0x000fea0003800000 */
[----:B------:R-:W2:Y:S01]  /*0a80*/  LDCU UR7, c[0x0][0x388] ;  /* 0x00007100ff0777ac */ /* 0x000ea20008000800 */
[----:B------:R-:W-:Y:S02]  /*0a90*/  UIADD3 UR4, UPT, UPT, UR9, -0x1, URZ ;  /* 0xffffffff09047890 */ /* 0x000fe4000fffe0ff */
[----:B------:R-:W-:Y:S02]  /*0aa0*/  UISETP.GE.AND UP0, UPT, UR9, 0x2, UPT ;  /* 0x000000020900788c */ /* 0x000fe4000bf06270 */
[----:B--2---:R-:W-:-:S06]  /*0ab0*/  UIMAD UR5, UR4, UR7, URZ ;  /* 0x00000007040572a4 */ /* 0x004fcc000f8e02ff */
[----:B0-----:R-:W-:-:S05]  /*0ac0*/  MOV R3, UR5 ;  /* 0x0000000500037c02 */ /* 0x001fca0008000f00 */
[----:B------:R-:W-:Y:S01]  /*0ad0*/  IMAD.WIDE R2, R3, 0x4, R10 ;  /* 0x0000000403027825 */ /* 0x000fe200078e020a */
[----:B------:R-:W-:Y:S06]  /*0ae0*/  BRA.U !UP0, `(.L_x_17) ;  /* 0x0000000908787547 */ /* 0x000fec000b800000 */
[----:B------:R-:W0:Y:S01]  /*0af0*/  LDCU UR6, c[0x0][0x398] ;  /* 0x00007300ff0677ac */ /* 0x000e220008000800 */
[----:B------:R-:W-:Y:S01]  /*0b00*/  UIADD3 UR9, UPT, UPT, UR9, -0x2, URZ ;  /* 0xfffffffe09097890 */ /* 0x000fe2000fffe0ff */
[----:B------:R-:W2:Y:S01]  /*0b10*/  LDCU UR14, c[0x0][0x3a4] ;  /* 0x00007480ff0e77ac */ /* 0x000ea20008000800 */
[----:B------:R-:W-:-:S04]  /*0b20*/  UIADD3 UR5, UPT, UPT, UR5, -UR7, URZ ;  /* 0x8000000705057290 */ /* 0x000fc8000fffe0ff */
[----:B------:R-:W-:Y:S02]  /*0b30*/  UIADD3 UR13, UPT, UPT, UR5, -UR7, URZ ;  /* 0x80000007050d7290 */ /* 0x000fe4000fffe0ff */
[----:B0-----:R-:W-:Y:S02]  /*0b40*/  UIMAD UR8, UR9, UR6, URZ ;  /* 0x00000006090872a4 */ /* 0x001fe4000f8e02ff */
[----:B------:R-:W-:Y:S02]  /*0b50*/  IADD3 R7, PT, PT, RZ, -UR6, RZ ;  /* 0x80000006ff077c10 */ /* 0x000fe4000fffe0ff */
[----:B------:R-:W-:Y:S02]  /*0b60*/  UIADD3 UR12, UPT, UPT, UR8, UR6, URZ ;  /* 0x00000006080c7290 */ /* 0x000fe4000fffe0ff */
[----:B------:R-:W-:Y:S01]  /*0b70*/  IMAD.U32 R5, RZ, RZ, UR8 ;  /* 0x00000008ff057e24 */ /* 0x000fe2000f8e00ff */
[----:B--2---:R-:W-:Y:S01]  /*0b80*/  MOV R0, UR14 ;  /* 0x0000000e00007c02 */ /* 0x004fe20008000f00 */
[----:B------:R-:W-:-:S02]  /*0b90*/  UIADD3 UR6, UPT, UPT, UR13, -UR7, URZ ;  /* 0x800000070d067290 */ /* 0x000fc4000fffe0ff */
[----:B------:R-:W-:Y:S01]  /*0ba0*/  LEA R7, R7, UR12, 0x1 ;  /* 0x0000000c07077c11 */ /* 0x000fe2000f8e08ff */
[----:B------:R-:W-:-:S04]  /*0bb0*/  IMAD.WIDE R4, R5, 0x4, R12 ;  /* 0x0000000405047825 */ /* 0x000fc800078e020c */
[----:B------:R-:W-:-:S07]  /*0bc0*/  IMAD.WIDE R6, R7, 0x4, R12 ;  /* 0x0000000407067825 */ /* 0x000fce00078e020c */
.L_x_28:
[----:B0-----:R-:W0:Y:S02]  /*0bd0*/  LDCU UR7, c[0x0][0x388] ;  /* 0x00007100ff0777ac */ /* 0x001e240008000800 */
[----:B0-----:R-:W-:Y:S01]  /*0be0*/  IMAD R19, R0, UR7, RZ ;  /* 0x0000000700137c24 */ /* 0x001fe2000f8e02ff */
[----:B------:R-:W0:Y:S03]  /*0bf0*/  LDCU UR7, c[0x0][0x388] ;  /* 0x00007100ff0777ac */ /* 0x000e260008000800 */
[----:B------:R-:W-:-:S06]  /*0c00*/  IMAD.WIDE R18, R19, 0x4, R10 ;  /* 0x0000000413127825 */ /* 0x000fcc00078e020a */
[----:B------:R-:W2:Y:S01]  /*0c10*/  LDG.E R18, desc[UR10][R18.64] ;  /* 0x0000000a12127981 */ /* 0x000ea2000c1e1900 */
[----:B------:R-:W-:Y:S01]  /*0c20*/  BSSY.RECONVERGENT B0, `(.L_x_18) ;  /* 0x0000085000007945 */ /* 0x000fe20003800200 */
[----:B--2--5:R-:W-:-:S13]  /*0c30*/  FSETP.GEU.AND P0, PT, R18, R9, PT ;  /* 0x000000091200720b */ /* 0x024fda0003f0e000 */
[----:B0-----:R-:W-:Y:S05]  /*0c40*/  @P0 BRA `(.L_x_19) ;  /* 0x0000000800080947 */ /* 0x001fea0003800000 */
[----:B------:R-:W2:Y:S01]  /*0c50*/  LDG.E R9, desc[UR10][R10.64] ;  /* 0x0000000a0a097981 */ /* 0x000ea2000c1e1900 */
[----:B------:R-:W-:Y:S01]  /*0c60*/  BSSY.RECONVERGENT B1, `(.L_x_20) ;  /* 0x000000f000017945 */ /* 0x000fe20003800200 */
[----:B------:R-:W-:Y:S01]  /*0c70*/  HFMA2 R19, -RZ, RZ, 0, 0 ;  /* 0x00000000ff137431 */ /* 0x000fe200000001ff */
[----:B--2---:R-:W-:-:S13]  /*0c80*/  FSETP.GT.AND P0, PT, R9, R18, PT ;  /* 0x000000120900720b */ /* 0x004fda0003f04000 */
[----:B------:R-:W-:Y:S05]  /*0c90*/  @P0 BRA `(.L_x_21) ;  /* 0x00000000002c0947 */ /* 0x000fea0003800000 */
[----:B------:R-:W-:-:S07]  /*0ca0*/  IMAD.MOV.U32 R19, RZ, RZ, RZ ;  /* 0x000000ffff137224 */ /* 0x000fce00078e00ff */
.L_x_22:
[----:B------:R-:W-:Y:S02]  /*0cb0*/  IADD3 R8, PT, PT, R19, 0x1, RZ ;  /* 0x0000000113087810 */ /* 0x000fe40007ffe0ff */
[----:B------:R-:W-:Y:S02]  /*0cc0*/  MOV R19, UR4 ;  /* 0x0000000400137c02 */ /* 0x000fe40008000f00 */
[----:B------:R-:W-:-:S13]  /*0cd0*/  ISETP.NE.AND P0, PT, R8, UR4, PT ;  /* 0x0000000408007c0c */ /* 0x000fda000bf05270 */
[----:B------:R-:W-:Y:S05]  /*0ce0*/  @!P0 BRA `(.L_x_21) ;  /* 0x0000000000188947 */ /* 0x000fea0003800000 */
[----:B------:R-:W-:-:S04]  /*0cf0*/  IMAD.MOV.U32 R19, RZ, RZ, R8 ;  /* 0x000000ffff137224 */ /* 0x000fc800078e0008 */
[----:B------:R-:W-:-:S04]  /*0d00*/  IMAD R9, R19, UR7, RZ ;  /* 0x0000000713097c24 */ /* 0x000fc8000f8e02ff */
[----:B------:R-:W-:-:S06]  /*0d10*/  IMAD.WIDE R8, R9, 0x4, R10 ;  /* 0x0000000409087825 */ /* 0x000fcc00078e020a */
[----:B------:R-:W2:Y:S02]  /*0d20*/  LDG.E R9, desc[UR10][R8.64] ;  /* 0x0000000a08097981 */ /* 0x000ea4000c1e1900 */
[----:B--2---:R-:W-:-:S13]  /*0d30*/  FSETP.GT.AND P0, PT, R9, R18, PT ;  /* 0x000000120900720b */ /* 0x004fda0003f04000 */
[----:B------:R-:W-:Y:S05]  /*0d40*/  @!P0 BRA `(.L_x_22) ;  /* 0xfffffffc00d88947 */ /* 0x000fea000383ffff */
.L_x_21:
[----:B------:R-:W-:Y:S05]  /*0d50*/  BSYNC.RECONVERGENT B1 ;  /* 0x0000000000017941 */ /* 0x000fea0003800200 */
.L_x_20:
[----:B------:R-:W-:Y:S01]  /*0d60*/  ISETP.LT.AND P0, PT, R19, UR4, PT ;  /* 0x0000000413007c0c */ /* 0x000fe2000bf01270 */
[----:B------:R-:W-:-:S12]  /*0d70*/  BSSY.RECONVERGENT B1, `(.L_x_23) ;  /* 0x0000065000017945 */ /* 0x000fd80003800200 */
[----:B------:R-:W-:Y:S05]  /*0d80*/  @!P0 BRA `(.L_x_24) ;  /* 0x00000004008c8947 */ /* 0x000fea0003800000 */
[----:B-1----:R-:W0:Y:S01]  /*0d90*/  LDC R16, c[0x0][0x3a4] ;  /* 0x0000e900ff107b82 */ /* 0x002e220000000800 */
[----:B------:R-:W-:Y:S01]  /*0da0*/  LOP3.LUT R9, RZ, R19, RZ, 0x33, !PT ;  /* 0x00000013ff097212 */ /* 0x000fe200078e33ff */
[----:B------:R-:W1:Y:S01]  /*0db0*/  LDCU UR8, c[0x0][0x3a4] ;  /* 0x00007480ff0877ac */ /* 0x000e620008000800 */
[----:B------:R-:W-:Y:S01]  /*0dc0*/  BSSY.RECONVERGENT B2, `(.L_x_25) ;  /* 0x000002a000027945 */ /* 0x000fe20003800200 */
[----:B------:R-:W-:Y:S01]  /*0dd0*/  MOV R20, UR4 ;  /* 0x0000000400147c02 */ /* 0x000fe20008000f00 */
[----:B-1----:R-:W-:Y:S01]  /*0de0*/  IMAD.U32 R28, RZ, RZ, UR8 ;  /* 0x00000008ff1c7e24 */ /* 0x002fe2000f8e00ff */
[----:B0-----:R-:W-:-:S04]  /*0df0*/  IADD3 R9, PT, PT, R9, R16, RZ ;  /* 0x0000001009097210 */ /* 0x001fc80007ffe0ff */
[----:B------:R-:W-:-:S13]  /*0e00*/  LOP3.LUT P0, R21, R9, 0x3, RZ, 0xc0, !PT ;  /* 0x0000000309157812 */ /* 0x000fda000780c0ff */
[----:B------:R-:W-:Y:S05]  /*0e10*/  @!P0 BRA `(.L_x_26) ;  /* 0x0000000000908947 */ /* 0x000fea0003800000 */
[----:B------:R-:W-:Y:S01]  /*0e20*/  MOV R15, UR5 ;  /* 0x00000005000f7c02 */ /* 0x000fe20008000f00 */
[----:B------:R-:W0:Y:S04]  /*0e30*/  LDC R17, c[0x0][0x398] ;  /* 0x0000e600ff117b82 */ /* 0x000e280000000800 */
[----:B------:R-:W-:-:S05]  /*0e40*/  IMAD.WIDE R14, R15, 0x4, R10 ;  /* 0x000000040f0e7825 */ /* 0x000fca00078e020a */
[----:B------:R-:W2:Y:S04]  /*0e50*/  LDG.E R23, desc[UR10][R14.64] ;  /* 0x0000000a0e177981 */ /* 0x000ea8000c1e1900 */
[----:B--2---:R1:W-:Y:S04]  /*0e60*/  STG.E desc[UR10][R2.64], R23 ;  /* 0x0000001702007986 */ /* 0x0043e8000c10190a */
[----:B------:R-:W2:Y:S01]  /*0e70*/  LDG.E R25, desc[UR10][R4.64] ;  /* 0x0000000a04197981 */ /* 0x000ea2000c1e1900 */
[----:B0-----:R-:W-:Y:S01]  /*0e80*/  IMAD.WIDE R8, R17, 0x4, R4 ;  /* 0x0000000411087825 */ /* 0x001fe200078e0204 */
[----:B------:R-:W-:-:S02]  /*0e90*/  ISETP.NE.AND P0, PT, R21, 0x1, PT ;  /* 0x000000011500780c */ /* 0x000fc40003f05270 */
[----:B------:R-:W-:Y:S01]  /*0ea0*/  MOV R20, UR9 ;  /* 0x0000000900147c02 */ /* 0x000fe20008000f00 */
[----:B------:R-:W-:Y:S01]  /*0eb0*/  IMAD.U32 R28, RZ, RZ, UR4 ;  /* 0x00000004ff1c7e24 */ /* 0x000fe2000f8e00ff */
[----:B--2---:R1:W-:Y:S09]  /*0ec0*/  STG.E desc[UR10][R8.64], R25 ;  /* 0x0000001908007986 */ /* 0x0043f2000c10190a */
[----:B------:R-:W-:Y:S05]  /*0ed0*/  @!P0 BRA `(.L_x_26) ;  /* 0x0000000000608947 */ /* 0x000fea0003800000 */
[----:B-1----:R-:W-:-:S05]  /*0ee0*/  MOV R9, UR13 ;  /* 0x0000000d00097c02 */ /* 0x002fca0008000f00 */
[----:B------:R-:W-:-:S05]  /*0ef0*/  IMAD.WIDE R8, R9, 0x4, R10 ;  /* 0x0000000409087825 */ /* 0x000fca00078e020a */
[----:B------:R-:W2:Y:S04]  /*0f00*/  LDG.E R23, desc[UR10][R8.64] ;  /* 0x0000000a08177981 */ /* 0x000ea8000c1e1900 */
[----:B--2---:R0:W-:Y:S04]  /*0f10*/  STG.E desc[UR10][R14.64], R23 ;  /* 0x000000170e007986 */ /* 0x0041e8000c10190a */
[----:B------:R-:W2:Y:S01]  /*0f20*/  LDG.E R25, desc[UR10][R6.64] ;  /* 0x0000000a06197981 */ /* 0x000ea2000c1e1900 */
[----:B------:R-:W-:Y:S01]  /*0f30*/  ISETP.NE.AND P0, PT, R21, 0x2, PT ;  /* 0x000000021500780c */ /* 0x000fe20003f05270 */
[----:B------:R-:W-:Y:S01]  /*0f40*/  IMAD.U32 R28, RZ, RZ, UR9 ;  /* 0x00000009ff1c7e24 */ /* 0x000fe2000f8e00ff */
[----:B------:R-:W-:-:S04]  /*0f50*/  IADD3 R21, PT, PT, R16, -0x3, RZ ;  /* 0xfffffffd10157810 */ /* 0x000fc80007ffe0ff */
[----:B------:R-:W-:Y:S01]  /*0f60*/  MOV R20, R21 ;  /* 0x0000001500147202 */ /* 0x000fe20000000f00 */
[----:B--2---:R0:W-:Y:S06]  /*0f70*/  STG.E desc[UR10][R4.64], R25 ;  /* 0x0000001904007986 */ /* 0x0041ec000c10190a */
[----:B------:R-:W-:Y:S05]  /*0f80*/  @!P0 BRA `(.L_x_26) ;  /* 0x0000000000348947 */ /* 0x000fea0003800000 */
[----:B0-----:R-:W-:-:S05]  /*0f90*/  MOV R23, UR6 ;  /* 0x0000000600177c02 */ /* 0x001fca0008000f00 */
[----:B------:R-:W-:-:S06]  /*0fa0*/  IMAD.WIDE R22, R23, 0x4, R10 ;  /* 0x0000000417167825 */ /* 0x000fcc00078e020a */
[----:B------:R-:W2:Y:S01]  /*0fb0*/  LDG.E R23, desc[UR10][R22.64] ;  /* 0x0000000a16177981 */ /* 0x000ea2000c1e1900 */
[--C-:B------:R-:W-:Y:S02]  /*0fc0*/  IMAD R14, R17, UR9, R17.reuse ;  /* 0x00000009110e7c24 */ /* 0x100fe4000f8e0211 */
[----:B------:R-:W-:-:S05]  /*0fd0*/  IMAD.MOV R15, RZ, RZ, -R17 ;  /* 0x000000ffff0f7224 */ /* 0x000fca00078e0a11 */
[----:B------:R-:W-:-:S04]  /*0fe0*/  LEA R14, R15, R14, 0x1 ;  /* 0x0000000e0f0e7211 */ /* 0x000fc800078e08ff */
[----:B------:R-:W-:-:S05]  /*0ff0*/  IADD3 R15, PT, PT, R14, -R17, RZ ;  /* 0x800000110e0f7210 */ /* 0x000fca0007ffe0ff */
[----:B------:R-:W-:Y:S01]  /*1000*/  IMAD.WIDE R14, R15, 0x4, R12 ;  /* 0x000000040f0e7825 */ /* 0x000fe200078e020c */
[----:B--2---:R2:W-:Y:S05]  /*1010*/  STG.E desc[UR10][R8.64], R23 ;  /* 0x0000001708007986 */ /* 0x0045ea000c10190a */
[----:B------:R-:W3:Y:S01]  /*1020*/  LDG.E R15, desc[UR10][R14.64] ;  /* 0x0000000a0e0f7981 */ /* 0x000ee2000c1e1900 */
[----:B------:R-:W-:Y:S01]  /*1030*/  VIADD R20, R16, 0xfffffffc ;  /* 0xfffffffc10147836 */ /* 0x000fe20000000000 */
[----:B------:R-:W-:Y:S02]  /*1040*/  MOV R28, R21 ;  /* 0x00000015001c7202 */ /* 0x000fe40000000f00 */
[----:B---3--:R2:W-:Y:S05]  /*1050*/  STG.E desc[UR10][R6.64], R15 ;  /* 0x0000000f06007986 */ /* 0x0085ea000c10190a */
.L_x_26:
[----:B------:R-:W-:Y:S05]  /*1060*/  BSYNC.RECONVERGENT B2 ;  /* 0x0000000000027941 */ /* 0x000fea0003800200 */
.L_x_25:
[----:B-12---:R-:W-:-:S04]  /*1070*/  IADD3 R8, PT, PT, -R19, UR9, RZ ;  /* 0x0000000913087c10 */ /* 0x006fc8000fffe1ff */
[----:B------:R-:W-:-:S13]  /*1080*/  ISETP.GE.U32.AND P0, PT, R8, 0x3, PT ;  /* 0x000000030800780c */ /* 0x000fda0003f06070 */
[----:B------:R-:W-:Y:S05]  /*1090*/  @!P0 BRA `(.L_x_24) ;  /* 0x0000000000c88947 */ /* 0x000fea0003800000 */
.L_x_27:
[----:B0-2---:R-:W0:Y:S01]  /*10a0*/  LDC R25, c[0x0][0x388] ;  /* 0x0000e200ff197b82 */ /* 0x005e220000000800 */
[----:B------:R-:W-:-:S07]  /*10b0*/  IADD3 R28, PT, PT, R28, -0x2, RZ ;  /* 0xfffffffe1c1c7810 */ /* 0x000fce0007ffe0ff */
[----:B------:R-:W1:Y:S01]  /*10c0*/  LDC R21, c[0x0][0x398] ;  /* 0x0000e600ff157b82 */ /* 0x000e620000000800 */
[----:B0-----:R-:W-:-:S04]  /*10d0*/  IMAD R15, R28, R25, RZ ;  /* 0x000000191c0f7224 */ /* 0x001fc800078e02ff */
[----:B------:R-:W-:-:S05]  /*10e0*/  IMAD.WIDE R14, R15, 0x4, R10 ;  /* 0x000000040f0e7825 */ /* 0x000fca00078e020a */
[----:B------:R-:W2:Y:S01]  /*10f0*/  LDG.E R29, desc[UR10][R14.64] ;  /* 0x0000000a0e1d7981 */ /* 0x000ea2000c1e1900 */
[----:B------:R-:W-:Y:S02]  /*1100*/  IMAD R9, R20, R25, RZ ;  /* 0x0000001914097224 */ /* 0x000fe400078e02ff */
[----:B-1----:R-:W-:Y:S02]  /*1110*/  IMAD R27, R28, R21, RZ ;  /* 0x000000151c1b7224 */ /* 0x002fe400078e02ff */
[----:B------:R-:W-:-:S04]  /*1120*/  IMAD.WIDE R8, R9, 0x4, R10 ;  /* 0x0000000409087825 */ /* 0x000fc800078e020a */
[----:B------:R-:W-:Y:S01]  /*1130*/  IMAD.WIDE R26, R27, 0x4, R12 ;  /* 0x000000041b1a7825 */ /* 0x000fe200078e020c */
[----:B--2---:R0:W-:Y:S05]  /*1140*/  STG.E desc[UR10][R8.64], R29 ;  /* 0x0000001d08007986 */ /* 0x0041ea000c10190a */
[----:B------:R-:W2:Y:S01]  /*1150*/  LDG.E R27, desc[UR10][R26.64] ;  /* 0x0000000a1a1b7981 */ /* 0x000ea2000c1e1900 */
[C---:B------:R-:W-:Y:S02]  /*1160*/  VIADD R28, R20.reuse, 0xfffffffe ;  /* 0xfffffffe141c7836 */ /* 0x040fe40000000000 */
[----:B------:R-:W-:Y:S02]  /*1170*/  IMAD R17, R20, R21, RZ ;  /* 0x0000001514117224 */ /* 0x000fe400078e02ff */
[----:B------:R-:W-:-:S02]  /*1180*/  IMAD R24, R28, R25, RZ ;  /* 0x000000191c187224 */ /* 0x000fc400078e02ff */
[----:B------:R-:W-:-:S04]  /*1190*/  IMAD.WIDE R14, R17, 0x4, R12 ;  /* 0x00000004110e7825 */ /* 0x000fc800078e020c */
[----:B------:R-:W-:Y:S01]  /*11a0*/  IMAD.WIDE R16, R24, 0x4, R10 ;  /* 0x0000000418107825 */ /* 0x000fe200078e020a */
[----:B--2---:R-:W-:Y:S04]  /*11b0*/  STG.E desc[UR10][R14.64], R27 ;  /* 0x0000001b0e007986 */ /* 0x004fe8000c10190a */
[----:B0-----:R-:W2:Y:S01]  /*11c0*/  LDG.E R29, desc[UR10][R16.64] ;  /* 0x0000000a101d7981 */ /* 0x001ea2000c1e1900 */
[----:B------:R-:W-:Y:S02]  /*11d0*/  IMAD R28, R28, R21, RZ ;  /* 0x000000151c1c7224 */ /* 0x000fe400078e02ff */
[----:B------:R-:W-:-:S04]  /*11e0*/  IMAD.WIDE R22, R25, 0x4, R16 ;  /* 0x0000000419167825 */ /* 0x000fc800078e0210 */
[----:B------:R-:W-:Y:S01]  /*11f0*/  IMAD.WIDE R8, R28, 0x4, R12 ;  /* 0x000000041c087825 */ /* 0x000fe200078e020c */
[----:B------:R-:W-:Y:S02]  /*1200*/  IADD3 R26, PT, PT, -R25, RZ, RZ ;  /* 0x000000ff191a7210 */ /* 0x000fe40007ffe1ff */
[----:B------:R-:W-:Y:S01]  /*1210*/  IADD3 R24, PT, PT, R24, R25, RZ ;  /* 0x0000001918187210 */ /* 0x000fe20007ffe0ff */
[----:B--2---:R0:W-:Y:S04]  /*1220*/  STG.E desc[UR10][R22.64], R29 ;  /* 0x0000001d16007986 */ /* 0x0041e8000c10190a */
[----:B0-----:R-:W2:Y:S01]  /*1230*/  LDG.E R29, desc[UR10][R8.64] ;  /* 0x0000000a081d7981 */ /* 0x001ea2000c1e1900 */
[----:B------:R-:W-:Y:S02]  /*1240*/  IMAD R24, R26, 0x2, R24 ;  /* 0x000000021a187824 */ /* 0x000fe400078e0218 */
[----:B------:R-:W-:-:S04]  /*1250*/  IMAD.WIDE R26, R21, 0x4, R8 ;  /* 0x00000004151a7825 */ /* 0x000fc800078e0208 */
[----:B------:R-:W-:Y:S01]  /*1260*/  IMAD.WIDE R14, R24, 0x4, R10 ;  /* 0x00000004180e7825 */ /* 0x000fe200078e020a */
[----:B--2---:R0:W-:Y:S04]  /*1270*/  STG.E desc[UR10][R26.64], R29 ;  /* 0x0000001d1a007986 */ /* 0x0041e8000c10190a */
[----:B------:R-:W2:Y:S01]  /*1280*/  LDG.E R23, desc[UR10][R14.64] ;  /* 0x0000000a0e177981 */ /* 0x000ea2000c1e1900 */
[----:B------:R-:W-:Y:S02]  /*1290*/  IADD3 R28, PT, PT, R28, R21, RZ ;  /* 0x000000151c1c7210 */ /* 0x000fe40007ffe0ff */
[----:B0-----:R-:W-:-:S05]  /*12a0*/  IADD3 R27, PT, PT, -R21, RZ, RZ ;  /* 0x000000ff151b7210 */ /* 0x001fca0007ffe1ff */
[----:B------:R-:W-:Y:S01]  /*12b0*/  IMAD R28, R27, 0x2, R28 ;  /* 0x000000021b1c7824 */ /* 0x000fe200078e021c */
[----:B--2---:R0:W-:Y:S03]  /*12c0*/  STG.E desc[UR10][R16.64], R23 ;  /* 0x0000001710007986 */ /* 0x0041e6000c10190a */
[----:B0-----:R-:W-:-:S05]  /*12d0*/  IMAD.WIDE R22, R28, 0x4, R12 ;  /* 0x000000041c167825 */ /* 0x001fca00078e020c */
[----:B------:R-:W2:Y:S01]  /*12e0*/  LDG.E R17, desc[UR10][R22.64] ;  /* 0x0000000a16117981 */ /* 0x000ea2000c1e1900 */
[----:B------:R-:W-:-:S05]  /*12f0*/  IADD3 R25, PT, PT, R24, -R25, RZ ;  /* 0x8000001918197210 */ /* 0x000fca0007ffe0ff */
[----:B------:R-:W-:Y:S01]  /*1300*/  IMAD.WIDE R24, R25, 0x4, R10 ;  /* 0x0000000419187825 */ /* 0x000fe200078e020a */
[----:B------:R-:W-:Y:S01]  /*1310*/  IADD3 R27, PT, PT, R28, -R21, RZ ;  /* 0x800000151c1b7210 */ /* 0x000fe20007ffe0ff */
[----:B--2---:R2:W-:Y:S04]  /*1320*/  STG.E desc[UR10][R8.64], R17 ;  /* 0x0000001108007986 */ /* 0x0045e8000c10190a */
[----:B------:R-:W3:Y:S01]  /*1330*/  LDG.E R25, desc[UR10][R24.64] ;  /* 0x0000000a18197981 */ /* 0x000ee2000c1e1900 */
[----:B------:R-:W-:-:S03]  /*1340*/  IMAD.WIDE R26, R27, 0x4, R12 ;  /* 0x000000041b1a7825 */ /* 0x000fc600078e020c */
[----:B---3--:R2:W-:Y:S04]  /*1350*/  STG.E desc[UR10][R14.64], R25 ;  /* 0x000000190e007986 */ /* 0x0085e8000c10190a */
[----:B------:R-:W3:Y:S01]  /*1360*/  LDG.E R27, desc[UR10][R26.64] ;  /* 0x0000000a1a1b7981 */ /* 0x000ee2000c1e1900 */
[C---:B------:R-:W-:Y:S01]  /*1370*/  VIADD R28, R20.reuse, 0xfffffffd ;  /* 0xfffffffd141c7836 */ /* 0x040fe20000000000 */
[----:B------:R-:W-:-:S04]  /*1380*/  IADD3 R20, PT, PT, R20, -0x4, RZ ;  /* 0xfffffffc14147810 */ /* 0x000fc80007ffe0ff */
[----:B------:R-:W-:Y:S01]  /*1390*/  ISETP.GT.AND P0, PT, R20, R19, PT ;  /* 0x000000131400720c */ /* 0x000fe20003f04270 */
[----:B---3--:R2:W-:-:S12]  /*13a0*/  STG.E desc[UR10][R22.64], R27 ;  /* 0x0000001b16007986 */ /* 0x0085d8000c10190a */
[----:B------:R-:W-:Y:S05]  /*13b0*/  @P0 BRA `(.L_x_27) ;  /* 0xfffffffc00380947 */ /* 0x000fea000383ffff */
.L_x_24:
[----:B------:R-:W-:Y:S05]  /*13c0*/  BSYNC.RECONVERGENT B1 ;  /* 0x0000000000017941 */ /* 0x000fea0003800200 */
.L_x_23:
[----:B------:R-:W0:Y:S01]  /*13d0*/  LDCU UR8, c[0x0][0x388] ;  /* 0x00007100ff0877ac */ /* 0x000e220008000800 */
[----:B------:R-:W1:Y:S01]  /*13e0*/  LDCU UR12, c[0x0][0x398] ;  /* 0x00007300ff0c77ac */ /* 0x000e620008000800 */
[C---:B0-2---:R-:W-:Y:S02]  /*13f0*/  IMAD R15, R19.reuse, UR8, RZ ;  /* 0x00000008130f7c24 */ /* 0x045fe4000f8e02ff */
[----:B-1----:R-:W-:Y:S01]  /*1400*/  IMAD R17, R19, UR12, RZ ;  /* 0x0000000c13117c24 */ /* 0x002fe2000f8e02ff */
[----:B------:R-:W-:Y:S01]  /*1410*/  IADD3 R19, PT, PT, R0, 0x1, RZ ;  /* 0x0000000100137810 */ /* 0x000fe20007ffe0ff */
[----:B------:R-:W-:-:S04]  /*1420*/  IMAD.WIDE R14, R15, 0x4, R10 ;  /* 0x000000040f0e7825 */ /* 0x000fc800078e020a */
[----:B------:R-:W-:Y:S01]  /*1430*/  IMAD.WIDE R16, R17, 0x4, R12 ;  /* 0x0000000411107825 */ /* 0x000fe200078e020c */
[----:B------:R0:W-:Y:S04]  /*1440*/  STG.E desc[UR10][R14.64], R18 ;  /* 0x000000120e007986 */ /* 0x0001e8000c10190a */
[----:B------:R0:W-:Y:S04]  /*1450*/  STG.E desc[UR10][R16.64], R19 ;  /* 0x0000001310007986 */ /* 0x0001e8000c10190a */
[----:B------:R0:W5:Y:S02]  /*1460*/  LDG.E R9, desc[UR10][R2.64] ;  /* 0x0000000a02097981 */ /* 0x000164000c1e1900 */
.L_x_19:
[----:B------:R-:W-:Y:S05]  /*1470*/  BSYNC.RECONVERGENT B0 ;  /* 0x0000000000007941 */ /* 0x000fea0003800200 */
.L_x_18:
[----:B------:R-:W2:Y:S01]  /*1480*/  LDCU UR8, c[0x0][0x3a0] ;  /* 0x00007400ff0877ac */ /* 0x000ea20008000800 */
[----:B------:R-:W-:-:S05]  /*1490*/  VIADD R0, R0, 0x1 ;  /* 0x0000000100007836 */ /* 0x000fca0000000000 */
[----:B--2---:R-:W-:-:S13]  /*14a0*/  ISETP.NE.AND P0, PT, R0, UR8, PT ;  /* 0x0000000800007c0c */ /* 0x004fda000bf05270 */
[----:B------:R-:W-:Y:S05]  /*14b0*/  @!P0 EXIT ;  /* 0x000000000000894d */ /* 0x000fea0003800000 */
[----:B------:R-:W-:Y:S05]  /*14c0*/  BRA `(.L_x_28) ;  /* 0xfffffff400c07947 */ /* 0x000fea000383ffff */
.L_x_17:
[----:B------:R-:W0:Y:S01]  /*14d0*/  LDCU UR5, c[0x0][0x398] ;  /* 0x00007300ff0577ac */ /* 0x000e220008000800 */
[----:B------:R-:W2:Y:S01]  /*14e0*/  LDC.64 R6, c[0x0][0x3a0] ;  /* 0x0000e800ff067b82 */ /* 0x000ea20000000a00 */
[----:B0-----:R-:W-:Y:S02]  /*14f0*/  UIMAD UR5, UR4, UR5, URZ ;  /* 0x00000005040572a4 */ /* 0x001fe4000f8e02ff */
[----:B------:R-:W-:-:S04]  /*1500*/  UIADD3 UR4, UPT, UPT, -UR9, UR8, URZ ;  /* 0x0000000809047290 */ /* 0x000fc8000fffe1ff */
[----:B------:R-:W-:Y:S01]  /*1510*/  ULOP3.LUT UP0, UR4, UR4, 0x3, URZ, 0xc0, !UPT ;  /* 0x0000000304047892 */ /* 0x000fe2000f80c0ff */
[----:B------:R-:W-:Y:S02]  /*1520*/  MOV R5, UR5 ;  /* 0x0000000500057c02 */ /* 0x000fe40008000f00 */
[----:B--2---:R-:W-:Y:S02]  /*1530*/  IADD3 R0, PT, PT, R7, -R6, RZ ;  /* 0x8000000607007210 */ /* 0x004fe40007ffe0ff */
[----:B------:R-:W0:Y:S01]  /*1540*/  LDCU UR5, c[0x0][0x3a4] ;  /* 0x00007480ff0577ac */ /* 0x000e220008000800 */
[----:B------:R-:W-:Y:S01]  /*1550*/  IMAD.WIDE R12, R5, 0x4, R12 ;  /* 0x00000004050c7825 */ /* 0x000fe200078e020c */
[----:B------:R-:W-:Y:S02]  /*1560*/  ISETP.GT.U32.AND P1, PT, R0, -0x4, PT ;  /* 0xfffffffc0000780c */ /* 0x000fe40003f24070 */
[----:B------:R-:W-:Y:S11]  /*1570*/  BRA.U !UP0, `(.L_x_29) ;  /* 0x00000001084c7547 */ /* 0x000ff6000b800000 */
[----:B0-----:R-:W-:Y:S01]  /*1580*/  UIMAD UR5, UR9, UR7, URZ ;  /* 0x00000007090572a4 */ /* 0x001fe2000f8e02ff */
[----:B------:R-:W0:Y:S05]  /*1590*/  LDCU UR8, c[0x0][0x388] ;  /* 0x00007100ff0877ac */ /* 0x000e2a0008000800 */
[----:B------:R-:W-:Y:S01]  /*15a0*/  IMAD.U32 R7, RZ, RZ, UR5 ;  /* 0x00000005ff077e24 */ /* 0x000fe2000f8e00ff */
[----:B------:R-:W-:Y:S02]  /*15b0*/  UIADD3 UR6, UPT, UPT, UR9, 0x1, URZ ;  /* 0x0000000109067890 */ /* 0x000fe4000fffe0ff */
[----:B------:R-:W-:-:S12]  /*15c0*/  UIADD3 UR4, UPT, UPT, -UR4, URZ, URZ ;  /* 0x000000ff04047290 */ /* 0x000fd8000fffe1ff */
.L_x_30:
[----:B------:R-:W-:-:S06]  /*15d0*/  IMAD.WIDE R4, R7, 0x4, R10 ;  /* 0x0000000407047825 */ /* 0x000fcc00078e020a */
[----:B------:R-:W2:Y:S01]  /*15e0*/  LDG.E R4, desc[UR10][R4.64] ;  /* 0x0000000a04047981 */ /* 0x000ea2000c1e1900 */
[----:B------:R-:W-:Y:S02]  /*15f0*/  UMOV UR5, UR6 ;  /* 0x0000000600057c82 */ /* 0x000fe40008000000 */
[----:B------:R-:W-:Y:S01]  /*1600*/  MOV R15, UR5 ;  /* 0x00000005000f7c02 */ /* 0x000fe20008000f00 */
[----:B------:R-:W-:Y:S01]  /*1610*/  UIADD3 UR4, UPT, UPT, UR4, 0x1, URZ ;  /* 0x0000000104047890 */ /* 0x000fe2000fffe0ff */
[----:B--2--5:R-:W-:-:S13]  /*1620*/  FSETP.GEU.AND P0, PT, R4, R9, PT ;  /* 0x000000090400720b */ /* 0x024fda0003f0e000 */
[----:B------:R2:W-:Y:S04]  /*1630*/  @!P0 STG.E desc[UR10][R2.64], R4 ;  /* 0x0000000402008986 */ /* 0x0005e8000c10190a */
[----:B------:R2:W-:Y:S04]  /*1640*/  @!P0 STG.E desc[UR10][R12.64], R15 ;  /* 0x0000000f0c008986 */ /* 0x0005e8000c10190a */
[----:B------:R2:W5:Y:S01]  /*1650*/  @!P0 LDG.E R9, desc[UR10][R2.64] ;  /* 0x0000000a02098981 */ /* 0x000562000c1e1900 */
[----:B------:R-:W-:Y:S01]  /*1660*/  UISETP.NE.AND UP0, UPT, UR4, URZ, UPT ;  /* 0x000000ff0400728c */ /* 0x000fe2000bf05270 */
[----:B0-----:R-:W-:Y:S01]  /*1670*/  UMOV UR7, UR8 ;  /* 0x0000000800077c82 */ /* 0x001fe20008000000 */
[----:B------:R-:W-:Y:S01]  /*1680*/  UIADD3 UR6, UPT, UPT, UR5, 0x1, URZ ;  /* 0x0000000105067890 */ /* 0x000fe2000fffe0ff */
[----:B------:R-:W-:-:S06]  /*1690*/  IADD3 R7, PT, PT, R7, UR7, RZ ;  /* 0x0000000707077c10 */ /* 0x000fcc000fffe0ff */
[----:B--2---:R-:W-:Y:S05]  /*16a0*/  BRA.U UP0, `(.L_x_30) ;  /* 0xfffffffd00c87547 */ /* 0x004fea000b83ffff */
.L_x_29:
[----:B0-----:R-:W-:Y:S05]  /*16b0*/  @P1 EXIT ;  /* 0x000000000000194d */ /* 0x001fea0003800000 */
[----:B------:R-:W-:Y:S01]  /*16c0*/  IADD3 R0, PT, PT, -R6, UR5, RZ ;  /* 0x0000000506007c10 */ /* 0x000fe2000fffe1ff */
[----:B------:R-:W-:Y:S01]  /*16d0*/  UIADD3 UR4, UPT, UPT, UR5, 0x2, URZ ;  /* 0x0000000205047890 */ /* 0x000fe2000fffe0ff */
[----:B------:R-:W0:Y:S02]  /*16e0*/  LDCU UR6, c[0x0][0x388] ;  /* 0x00007100ff0677ac */ /* 0x000e240008000800 */
[----:B------:R-:W-:Y:S01]  /*16f0*/  ISETP.GE.AND P0, PT, R0, RZ, PT ;  /* 0x000000ff0000720c */ /* 0x000fe20003f06270 */
[----:B------:R-:W-:Y:S02]  /*1700*/  UIMAD UR5, UR5, UR7, URZ ;  /* 0x00000007050572a4 */ /* 0x000fe4000f8e02ff */
[----:B------:R-:W-:-:S10]  /*1710*/  IMAD.U32 R5, RZ, RZ, UR4 ;  /* 0x00000004ff057e24 */ /* 0x000fd4000f8e00ff */
[----:B------:R-:W-:Y:S05]  /*1720*/  @P0 BRA `(.L_x_31) ;  /* 0x0000000c00200947 */ /* 0x000fea0003800000 */
[----:B------:R-:W-:Y:S02]  /*1730*/  IADD3 R4, PT, PT, -R0, RZ, RZ ;  /* 0x000000ff00047210 */ /* 0x000fe40007ffe1ff */
[----:B------:R-:W-:Y:S02]  /*1740*/  PLOP3.LUT P0, PT, PT, PT, PT, 0x80, 0x8 ;  /* 0x000000000008781c */ /* 0x000fe40003f0f070 */
[----:B------:R-:W-:-:S13]  /*1750*/  ISETP.GT.AND P1, PT, R4, 0xc, PT ;  /* 0x0000000c0400780c */ /* 0x000fda0003f24270 */
[----:B------:R-:W-:Y:S05]  /*1760*/  @!P1 BRA `(.L_x_32) ;  /* 0x0000000400fc9947 */ /* 0x000fea0003800000 */
[----:B------:R-:W-:Y:S01]  /*1770*/  PLOP3.LUT P0, PT, PT, PT, PT, 0x8, 0x80 ;  /* 0x000000000080781c */ /* 0x000fe20003f0e170 */
[----:B------:R-:W2:Y:S01]  /*1780*/  LDCU UR7, c[0x0][0x388] ;  /* 0x00007100ff0777ac */ /* 0x000ea20008000800 */
[----:B------:R-:W-:-:S11]  /*1790*/  NOP ;  /* 0x0000000000007918 */ /* 0x000fd60000000000 */
.L_x_33:
[----:B------:R-:W-:-:S05]  /*17a0*/  MOV R7, UR5 ;  /* 0x0000000500077c02 */ /* 0x000fca0008000f00 */
[----:B------:R-:W-:-:S05]  /*17b0*/  IMAD.WIDE R6, R7, 0x4, R10 ;  /* 0x0000000407067825 */ /* 0x000fca00078e020a */
[----:B------:R-:W3:Y:S01]  /*17c0*/  LDG.E R8, desc[UR10][R6.64] ;  /* 0x0000000a06087981 */ /* 0x000ee2000c1e1900 */
[----:B--2---:R-:W-:-:S04]  /*17d0*/  IMAD.U32 R4, RZ, RZ, UR7 ;  /* 0x00000007ff047e24 */ /* 0x004fc8000f8e00ff */
[----:B------:R-:W-:Y:S01]  /*17e0*/  IMAD.WIDE R14, R4, 0x4, R6 ;  /* 0x00000004040e7825 */ /* 0x000fe200078e0206 */
[----:B---3-5:R-:W-:-:S13]  /*17f0*/  FSETP.GEU.AND P1, PT, R8, R9, PT ;  /* 0x000000090800720b */ /* 0x028fda0003f2e000 */
[----:B------:R-:W-:Y:S01]  /*1800*/  @!P1 IADD3 R19, PT, PT, R5, -0x1, RZ ;  /* 0xffffffff05139810 */ /* 0x000fe20007ffe0ff */
[----:B------:R-:W-:Y:S04]  /*1810*/  @!P1 STG.E desc[UR10][R2.64], R8 ;  /* 0x0000000802009986 */ /* 0x000fe8000c10190a */
[----:B------:R2:W-:Y:S04]  /*1820*/  @!P1 STG.E desc[UR10][R12.64], R19 ;  /* 0x000000130c009986 */ /* 0x0005e8000c10190a */
[----:B------:R-:W3:Y:S04]  /*1830*/  @!P1 LDG.E R9, desc[UR10][R2.64] ;  /* 0x0000000a02099981 */ /* 0x000ee8000c1e1900 */
[----:B------:R-:W3:Y:S01]  /*1840*/  LDG.E R18, desc[UR10][R14.64] ;  /* 0x0000000a0e127981 */ /* 0x000ee2000c1e1900 */
[----:B-1----:R-:W-:Y:S01]  /*1850*/  IMAD.WIDE R16, R4, 0x4, R14 ;  /* 0x0000000404107825 */ /* 0x002fe200078e020e */
[----:B---3--:R-:W-:-:S13]  /*1860*/  FSETP.GEU.AND P1, PT, R18, R9, PT ;  /* 0x000000091200720b */ /* 0x008fda0003f2e000 */
[----:B------:R-:W-:Y:S04]  /*1870*/  @!P1 STG.E desc[UR10][R2.64], R18 ;  /* 0x0000001202009986 */ /* 0x000fe8000c10190a */
[----:B------:R-:W-:Y:S04]  /*1880*/  @!P1 STG.E desc[UR10][R12.64], R5 ;  /* 0x000000050c009986 */ /* 0x000fe8000c10190a */
[----:B------:R-:W3:Y:S04]  /*1890*/  @!P1 LDG.E R9, desc[UR10][R2.64] ;  /* 0x0000000a02099981 */ /* 0x000ee8000c1e1900 */
[----:B------:R-:W3:Y:S01]  /*18a0*/  LDG.E R20, desc[UR10][R16.64] ;  /* 0x0000000a10147981 */ /* 0x000ee2000c1e1900 */
[----:B------:R-:W-:Y:S01]  /*18b0*/  IMAD.WIDE R6, R4, 0x4, R16 ;  /* 0x0000000404067825 */ /* 0x000fe200078e0210 */
[----:B---3--:R-:W-:-:S13]  /*18c0*/  FSETP.GEU.AND P1, PT, R20, R9, PT ;  /* 0x000000091400720b */ /* 0x008fda0003f2e000 */
[----:B------:R-:W-:Y:S01]  /*18d0*/  @!P1 IADD3 R21, PT, PT, R5, 0x1, RZ ;  /* 0x0000000105159810 */ /* 0x000fe20007ffe0ff */
[----:B------:R1:W-:Y:S04]  /*18e0*/  @!P1 STG.E desc[UR10][R2.64], R20 ;  /* 0x0000001402009986 */ /* 0x0003e8000c10190a */
[----:B------:R-:W-:Y:S04]  /*18f0*/  @!P1 STG.E desc[UR10][R12.64], R21 ;  /* 0x000000150c009986 */ /* 0x000fe8000c10190a */
[----:B------:R-:W3:Y:S04]  /*1900*/  LDG.E R6, desc[UR10][R6.64] ;  /* 0x0000000a06067981 */ /* 0x000ee8000c1e1900 */
[----:B------:R-:W3:Y:S01]  /*1910*/  @!P1 LDG.E R9, desc[UR10][R2.64] ;  /* 0x0000000a02099981 */ /* 0x000ee2000c1e1900 */
[----:B------:R-:W-:-:S06]  /*1920*/  ULEA UR5, UR7, UR5, 0x2 ;  /* 0x0000000507057291 */ /* 0x000fcc000f8e10ff */
[----:B------:R-:W-:-:S04]  /*1930*/  IMAD.U32 R15, RZ, RZ, UR5 ;  /* 0x00000005ff0f7e24 */ /* 0x000fc8000f8e00ff */
[----:B------:R-:W-:Y:S01]  /*1940*/  IMAD.WIDE R14, R15, 0x4, R10 ;  /* 0x000000040f0e7825 */ /* 0x000fe200078e020a */
[----:B---3--:R-:W-:-:S13]  /*1950*/  FSETP.GEU.AND P1, PT, R6, R9, PT ;  /* 0x000000090600720b */ /* 0x008fda0003f2e000 */
[----:B--2---:R-:W-:Y:S01]  /*1960*/  @!P1 IADD3 R19, PT, PT, R5, 0x2, RZ ;  /* 0x0000000205139810 */ /* 0x004fe20007ffe0ff */
[----:B------:R-:W-:Y:S04]  /*1970*/  @!P1 STG.E desc[UR10][R2.64], R6 ;  /* 0x0000000602009986 */ /* 0x000fe8000c10190a */
[----:B------:R2:W-:Y:S04]  /*1980*/  @!P1 STG.E desc[UR10][R12.64], R19 ;  /* 0x000000130c009986 */ /* 0x0005e8000c10190a */
[----:B------:R-:W3:Y:S04]  /*1990*/  @!P1 LDG.E R9, desc[UR10][R2.64] ;  /* 0x0000000a02099981 */ /* 0x000ee8000c1e1900 */
[----:B------:R-:W3:Y:S01]  /*19a0*/  LDG.E R8, desc[UR10][R14.64] ;  /* 0x0000000a0e087981 */ /* 0x000ee2000c1e1900 */
[----:B------:R-:W-:Y:S01]  /*19b0*/  IMAD.WIDE R16, R4, 0x4, R14 ;  /* 0x0000000404107825 */ /* 0x000fe200078e020e */
[----:B---3--:R-:W-:-:S13]  /*19c0*/  FSETP.GEU.AND P1, PT, R8, R9, PT ;  /* 0x000000090800720b */ /* 0x008fda0003f2e000 */
[C---:B------:R-:W-:Y:S01]  /*19d0*/  @!P1 IADD3 R7, PT, PT, R5.reuse, 0x3, RZ ;  /* 0x0000000305079810 */ /* 0x040fe20007ffe0ff */
[----:B------:R-:W-:Y:S04]  /*19e0*/  @!P1 STG.E desc[UR10][R2.64], R8 ;  /* 0x0000000802009986 */ /* 0x000fe8000c10190a */
[----:B------:R3:W-:Y:S04]  /*19f0*/  @!P1 STG.E desc[UR10][R12.64], R7 ;  /* 0x000000070c009986 */ /* 0x0007e8000c10190a */
[----:B------:R-:W4:Y:S04]  /*1a00*/  @!P1 LDG.E R9, desc[UR10][R2.64] ;  /* 0x0000000a02099981 */ /* 0x000f28000c1e1900 */
[----:B-1----:R-:W4:Y:S01]  /*1a10*/  LDG.E R20, desc[UR10][R16.64] ;  /* 0x0000000a10147981 */ /* 0x002f22000c1e1900 */
[----:B------:R-:W-:-:S02]  /*1a20*/  VIADD R23, R5, 0x4 ;  /* 0x0000000405177836 */ /* 0x000fc40000000000 */
[----:B--2---:R-:W-:Y:S01]  /*1a30*/  IMAD.WIDE R18, R4, 0x4, R16 ;  /* 0x0000000404127825 */ /* 0x004fe200078e0210 */
[----:B----4-:R-:W-:-:S13]  /*1a40*/  FSETP.GEU.AND P1, PT, R20, R9, PT ;  /* 0x000000091400720b */ /* 0x010fda0003f2e000 */
[----:B------:R1:W-:Y:S04]  /*1a50*/  @!P1 STG.E desc[UR10][R2.64], R20 ;  /* 0x0000001402009986 */ /* 0x0003e8000c10190a */
[----:B------:R2:W-:Y:S04]  /*1a60*/  @!P1 STG.E desc[UR10][R12.64], R23 ;  /* 0x000000170c009986 */ /* 0x0005e8000c10190a */
[----:B------:R-:W4:Y:S04]  /*1a70*/  @!P1 LDG.E R9, desc[UR10][R2.64] ;  /* 0x0000000a02099981 */ /* 0x000f28000c1e1900 */
[----:B------:R-:W4:Y:S01]  /*1a80*/  LDG.E R22, desc[UR10][R18.64] ;  /* 0x0000000a12167981 */ /* 0x000f22000c1e1900 */
[----:B---3--:R-:W-:Y:S01]  /*1a90*/  IMAD.WIDE R6, R4, 0x4, R18 ;  /* 0x0000000404067825 */ /* 0x008fe200078e0212 */
[----:B----4-:R-:W-:-:S13]  /*1aa0*/  FSETP.GEU.AND P1, PT, R22, R9, PT ;  /* 0x000000091600720b */ /* 0x010fda0003f2e000 */
[----:B------:R-:W-:Y:S01]  /*1ab0*/  @!P1 IADD3 R21, PT, PT, R5, 0x5, RZ ;  /* 0x0000000505159810 */ /* 0x000fe20007ffe0ff */
[----:B------:R-:W-:Y:S04]  /*1ac0*/  @!P1 STG.E desc[UR10][R2.64], R22 ;  /* 0x0000001602009986 */ /* 0x000fe8000c10190a */
[----:B------:R-:W-:Y:S04]  /*1ad0*/  @!P1 STG.E desc[UR10][R12.64], R21 ;  /* 0x000000150c009986 */ /* 0x000fe8000c10190a */
[----:B------:R-:W3:Y:S04]  /*1ae0*/  LDG.E R6, desc[UR10][R6.64] ;  /* 0x0000000a06067981 */ /* 0x000ee8000c1e1900 */
[----:B------:R-:W3:Y:S01]  /*1af0*/  @!P1 LDG.E R9, desc[UR10][R2.64] ;  /* 0x0000000a02099981 */ /* 0x000ee2000c1e1900 */
[----:B------:R-:W-:-:S06]  /*1b00*/  ULEA UR5, UR7, UR5, 0x2 ;  /* 0x0000000507057291 */ /* 0x000fcc000f8e10ff */
[----:B------:R-:W-:-:S05]  /*1b10*/  MOV R15, UR5 ;  /* 0x00000005000f7c02 */ /* 0x000fca0008000f00 */
[----:B------:R-:W-:Y:S01]  /*1b20*/  IMAD.WIDE R14, R15, 0x4, R10 ;  /* 0x000000040f0e7825 */ /* 0x000fe200078e020a */
[----:B---3--:R-:W-:-:S13]  /*1b30*/  FSETP.GEU.AND P1, PT, R6, R9, PT ;  /* 0x000000090600720b */ /* 0x008fda0003f2e000 */
[----:B------:R-:W-:Y:S01]  /*1b40*/  @!P1 VIADD R19, R5, 0x6 ;  /* 0x0000000605139836 */ /* 0x000fe20000000000 */
[----:B------:R-:W-:Y:S04]  /*1b50*/  @!P1 STG.E desc[UR10][R2.64], R6 ;  /* 0x0000000602009986 */ /* 0x000fe8000c10190a */
[----:B------:R3:W-:Y:S04]  /*1b60*/  @!P1 STG.E desc[UR10][R12.64], R19 ;  /* 0x000000130c009986 */ /* 0x0007e8000c10190a */
[----:B------:R-:W4:Y:S04]  /*1b70*/  @!P1 LDG.E R9, desc[UR10][R2.64] ;  /* 0x0000000a02099981 */ /* 0x000f28000c1e1900 */
[----:B------:R-:W4:Y:S01]  /*1b80*/  LDG.E R8, desc[UR10][R14.64] ;  /* 0x0000000a0e087981 */ /* 0x000f22000c1e1900 */
[----:B------:R-:W-:Y:S01]  /*1b90*/  IMAD.WIDE R16, R4, 0x4, R14 ;  /* 0x0000000404107825 */ /* 0x000fe200078e020e */
[----:B----4-:R-:W-:-:S13]  /*1ba0*/  FSETP.GEU.AND P1, PT, R8, R9, PT ;  /* 0x000000090800720b */ /* 0x010fda0003f2e000 */
[C---:B------:R-:W-:Y:S01]  /*1bb0*/  @!P1 IADD3 R7, PT, PT, R5.reuse, 0x7, RZ ;  /* 0x0000000705079810 */ /* 0x040fe20007ffe0ff */
[----:B------:R-:W-:Y:S04]  /*1bc0*/  @!P1 STG.E desc[UR10][R2.64], R8 ;  /* 0x0000000802009986 */ /* 0x000fe8000c10190a */
[----:B------:R4:W-:Y:S04]  /*1bd0*/  @!P1 STG.E desc[UR10][R12.64], R7 ;  /* 0x000000070c009986 */ /* 0x0009e8000c10190a */
[----:B------:R-:W4:Y:S04]  /*1be0*/  @!P1 LDG.E R9, desc[UR10][R2.64] ;  /* 0x0000000a02099981 */ /* 0x000f28000c1e1900 */
[----:B-1----:R-:W4:Y:S01]  /*1bf0*/  LDG.E R20, desc[UR10][R16.64] ;  /* 0x0000000a10147981 */ /* 0x002f22000c1e1900 */
[----:B--2---:R-:W-:Y:S01]  /*1c00*/  IADD3 R23, PT, PT, R5, 0x8, RZ ;  /* 0x0000000805177810 */ /* 0x004fe20007ffe0ff */
[----:B---3--:R-:W-:Y:S01]  /*1c10*/  IMAD.WIDE R18, R4, 0x4, R16 ;  /* 0x0000000404127825 */ /* 0x008fe200078e0210 */
[----:B----4-:R-:W-:-:S13]  /*1c20*/  FSETP.GEU.AND P1, PT, R20, R9, PT ;  /* 0x000000091400720b */ /* 0x010fda0003f2e000 */
[----:B------:R1:W-:Y:S04]  /*1c30*/  @!P1 STG.E desc[UR10][R2.64], R20 ;  /* 0x0000001402009986 */ /* 0x0003e8000c10190a */
[----:B------:R-:W-:Y:S04]  /*1c40*/  @!P1 STG.E desc[UR10][R12.64], R23 ;  /* 0x000000170c009986 */ /* 0x000fe8000c10190a */
[----:B------:R-:W2:Y:S04]  /*1c50*/  @!P1 LDG.E R9, desc[UR10][R2.64] ;  /* 0x0000000a02099981 */ /* 0x000ea8000c1e1900 */
[----:B------:R-:W2:Y:S01]  /*1c60*/  LDG.E R22, desc[UR10][R18.64] ;  /* 0x0000000a12167981 */ /* 0x000ea2000c1e1900 */
[----:B------:R-:W-:Y:S01]  /*1c70*/  IMAD.WIDE R6, R4, 0x4, R18 ;  /* 0x0000000404067825 */ /* 0x000fe200078e0212 */
[----:B--2---:R-:W-:-:S13]  /*1c80*/  FSETP.GEU.AND P1, PT, R22, R9, PT ;  /* 0x000000091600720b */ /* 0x004fda0003f2e000 */
[----:B------:R-:W-:Y:S01]  /*1c90*/  @!P1 VIADD R21, R5, 0x9 ;  /* 0x0000000905159836 */ /* 0x000fe20000000000 */
[----:B------:R-:W-:Y:S04]  /*1ca0*/  @!P1 STG.E desc[UR10][R2.64], R22 ;  /* 0x0000001602009986 */ /* 0x000fe8000c10190a */
[----:B------:R2:W-:Y:S04]  /*1cb0*/  @!P1 STG.E desc[UR10][R12.64], R21 ;  /* 0x000000150c009986 */ /* 0x0005e8000c10190a */
[----:B------:R-:W3:Y:S04]  /*1cc0*/  LDG.E R6, desc[UR10][R6.64] ;  /* 0x0000000a06067981 */ /* 0x000ee8000c1e1900 */
[----:B------:R-:W3:Y:S01]  /*1cd0*/  @!P1 LDG.E R9, desc[UR10][R2.64] ;  /* 0x0000000a02099981 */ /* 0x000ee2000c1e1900 */
[----:B------:R-:W-:-:S06]  /*1ce0*/  ULEA UR5, UR7, UR5, 0x2 ;  /* 0x0000000507057291 */ /* 0x000fcc000f8e10ff */
[----:B------:R-:W-:-:S05]  /*1cf0*/  MOV R15, UR5 ;  /* 0x00000005000f7c02 */ /* 0x000fca0008000f00 */
[----:B------:R-:W-:Y:S01]  /*1d00*/  IMAD.WIDE R14, R15, 0x4, R10 ;  /* 0x000000040f0e7825 */ /* 0x000fe200078e020a */
[----:B---3--:R-:W-:-:S13]  /*1d10*/  FSETP.GEU.AND P1, PT, R6, R9, PT ;  /* 0x000000090600720b */ /* 0x008fda0003f2e000 */
[----:B------:R-:W-:Y:S01]  /*1d20*/  @!P1 IADD3 R19, PT, PT, R5, 0xa, RZ ;  /* 0x0000000a05139810 */ /* 0x000fe20007ffe0ff */
[----:B------:R-:W-:Y:S04]  /*1d30*/  @!P1 STG.E desc[UR10][R2.64], R6 ;  /* 0x0000000602009986 */ /* 0x000fe8000c10190a */
[----:B------:R3:W-:Y:S04]  /*1d40*/  @!P1 STG.E desc[UR10][R12.64], R19 ;  /* 0x000000130c009986 */ /* 0x0007e8000c10190a */
[----:B------:R-:W4:Y:S04]  /*1d50*/  @!P1 LDG.E R9, desc[UR10][R2.64] ;  /* 0x0000000a02099981 */ /* 0x000f28000c1e1900 */
[----:B------:R-:W4:Y:S01]  /*1d60*/  LDG.E R8, desc[UR10][R14.64] ;  /* 0x0000000a0e087981 */ /* 0x000f22000c1e1900 */
[----:B------:R-:W-:Y:S01]  /*1d70*/  IMAD.WIDE R16, R4, 0x4, R14 ;  /* 0x0000000404107825 */ /* 0x000fe200078e020e */
[----:B----4-:R-:W-:-:S13]  /*1d80*/  FSETP.GEU.AND P1, PT, R8, R9, PT ;  /* 0x000000090800720b */ /* 0x010fda0003f2e000 */
[C---:B------:R-:W-:Y:S01]  /*1d90*/  @!P1 VIADD R7, R5.reuse, 0xb ;  /* 0x0000000b05079836 */ /* 0x040fe20000000000 */
        /* <DEDUP_REMOVED lines=8> */
[----:B------:R3:W-:Y:S04]  /*1e20*/  @!P1 STG.E desc[UR10][R12.64], R21 ;  /* 0x000000150c009986 */ /* 0x0007e8000c10190a */
[----:B------:R-:W2:Y:S04]  /*1e30*/  @!P1 LDG.E R9, desc[UR10][R2.64] ;  /* 0x0000000a02099981 */ /* 0x000ea8000c1e1900 */
[----:B------:R-:W2:Y:S01]  /*1e40*/  LDG.E R14, desc[UR10][R18.64] ;  /* 0x0000000a120e7981 */ /* 0x000ea2000c1e1900 */
[----:B------:R-:W-:Y:S01]  /*1e50*/  IMAD.WIDE R6, R4, 0x4, R18 ;  /* 0x0000000404067825 */ /* 0x000fe200078e0212 */
[----:B--2---:R-:W-:-:S13]  /*1e60*/  FSETP.GEU.AND P1, PT, R14, R9, PT ;  /* 0x000000090e00720b */ /* 0x004fda0003f2e000 */
[----:B------:R-:W-:Y:S01]  /*1e70*/  @!P1 IADD3 R15, PT, PT, R5, 0xd, RZ ;  /* 0x0000000d050f9810 */ /* 0x000fe20007ffe0ff */
[----:B------:R3:W-:Y:S04]  /*1e80*/  @!P1 STG.E desc[UR10][R2.64], R14 ;  /* 0x0000000e02009986 */ /* 0x0007e8000c10190a */
[----:B------:R3:W-:Y:S04]  /*1e90*/  @!P1 STG.E desc[UR10][R12.64], R15 ;  /* 0x0000000f0c009986 */ /* 0x0007e8000c10190a */
[----:B------:R-:W2:Y:S04]  /*1ea0*/  LDG.E R6, desc[UR10][R6.64] ;  /* 0x0000000a06067981 */ /* 0x000ea8000c1e1900 */
[----:B------:R-:W2:Y:S01]  /*1eb0*/  @!P1 LDG.E R9, desc[UR10][R2.64] ;  /* 0x0000000a02099981 */ /* 0x000ea2000c1e1900 */
[----:B------:R-:W-:Y:S01]  /*1ec0*/  IADD3 R0, PT, PT, R0, 0x10, RZ ;  /* 0x0000001000007810 */ /* 0x000fe20007ffe0ff */
[----:B------:R-:W-:Y:S01]  /*1ed0*/  ULEA UR5, UR7, UR5, 0x2 ;  /* 0x0000000507057291 */ /* 0x000fe2000f8e10ff */
[----:B--2---:R-:W-:-:S13]  /*1ee0*/  FSETP.GEU.AND P1, PT, R6, R9, PT ;  /* 0x000000090600720b */ /* 0x004fda0003f2e000 */
[----:B------:R-:W-:Y:S01]  /*1ef0*/  @!P1 VIADD R17, R5, 0xe ;  /* 0x0000000e05119836 */ /* 0x000fe20000000000 */
[----:B------:R3:W-:Y:S04]  /*1f00*/  @!P1 STG.E desc[UR10][R2.64], R6 ;  /* 0x0000000602009986 */ /* 0x0007e8000c10190a */
[----:B------:R3:W-:Y:S04]  /*1f10*/  @!P1 STG.E desc[UR10][R12.64], R17 ;  /* 0x000000110c009986 */ /* 0x0007e8000c10190a */
[----:B------:R3:W5:Y:S01]  /*1f20*/  @!P1 LDG.E R9, desc[UR10][R2.64] ;  /* 0x0000000a02099981 */ /* 0x000762000c1e1900 */
[----:B------:R-:W-:-:S02]  /*1f30*/  ISETP.GE.AND P1, PT, R0, -0xc, PT ;  /* 0xfffffff40000780c */ /* 0x000fc40003f26270 */
[----:B------:R-:W-:-:S11]  /*1f40*/  IADD3 R5, PT, PT, R5, 0x10, RZ ;  /* 0x0000001005057810 */ /* 0x000fd60007ffe0ff */
[----:B---3--:R-:W-:Y:S05]  /*1f50*/  @!P1 BRA `(.L_x_33) ;  /* 0xfffffff800109947 */ /* 0x008fea000383ffff */
.L_x_32:
[----:B------:R-:W-:-:S05]  /*1f60*/  IMAD.MOV R4, RZ, RZ, -R0 ;  /* 0x000000ffff047224 */ /* 0x000fca00078e0a00 */
[----:B------:R-:W-:-:S13]  /*1f70*/  ISETP.GT.AND P1, PT, R4, 0x4, PT ;  /* 0x000000040400780c */ /* 0x000fda0003f24270 */
[----:B------:R-:W-:Y:S05]  /*1f80*/  @!P1 BRA `(.L_x_34) ;  /* 0x0000000400009947 */ /* 0x000fea0003800000 */
[----:B------:R-:W-:-:S05]  /*1f90*/  MOV R7, UR5 ;  /* 0x0000000500077c02 */ /* 0x000fca0008000f00 */
[----:B------:R-:W-:-:S05]  /*1fa0*/  IMAD.WIDE R6, R7, 0x4, R10 ;  /* 0x0000000407067825 */ /* 0x000fca00078e020a */
[----:B------:R-:W2:Y:S01]  /*1fb0*/  LDG.E R8, desc[UR10][R6.64] ;  /* 0x0000000a06087981 */ /* 0x000ea2000c1e1900 */
[----:B------:R-:W-:-:S05]  /*1fc0*/  MOV R4, UR7 ;  /* 0x0000000700047c02 */ /* 0x000fca0008000f00 */
[----:B------:R-:W-:Y:S01]  /*1fd0*/  IMAD.WIDE R14, R4, 0x4, R6 ;  /* 0x00000004040e7825 */ /* 0x000fe200078e0206 */
[----:B--2--5:R-:W-:-:S13]  /*1fe0*/  FSETP.GEU.AND P0, PT, R8, R9, PT ;  /* 0x000000090800720b */ /* 0x024fda0003f0e000 */
[----:B------:R-:W-:Y:S01]  /*1ff0*/  @!P0 VIADD R19, R5, 0xffffffff ;  /* 0xffffffff05138836 */ /* 0x000fe20000000000 */
[----:B------:R2:W-:Y:S04]  /*2000*/  @!P0 STG.E desc[UR10][R2.64], R8 ;  /* 0x0000000802008986 */ /* 0x0005e8000c10190a */
[----:B------:R-:W-:Y:S04]  /*2010*/  @!P0 STG.E desc[UR10][R12.64], R19 ;  /* 0x000000130c008986 */ /* 0x000fe8000c10190a */
[----:B------:R-:W3:Y:S04]  /*2020*/  @!P0 LDG.E R9, desc[UR10][R2.64] ;  /* 0x0000000a02098981 */ /* 0x000ee8000c1e1900 */
[----:B------:R-:W3:Y:S01]  /*2030*/  LDG.E R18, desc[UR10][R14.64] ;  /* 0x0000000a0e127981 */ /* 0x000ee2000c1e1900 */
[----:B-1----:R-:W-:Y:S01]  /*2040*/  IMAD.WIDE R16, R4, 0x4, R14 ;  /* 0x0000000404107825 */ /* 0x002fe200078e020e */
[----:B---3--:R-:W-:-:S13]  /*2050*/  FSETP.GEU.AND P0, PT, R18, R9, PT ;  /* 0x000000091200720b */ /* 0x008fda0003f0e000 */
[----:B------:R1:W-:Y:S04]  /*2060*/  @!P0 STG.E desc[UR10][R2.64], R18 ;  /* 0x0000001202008986 */ /* 0x0003e8000c10190a */
[----:B------:R-:W-:Y:S04]  /*2070*/  @!P0 STG.E desc[UR10][R12.64], R5 ;  /* 0x000000050c008986 */ /* 0x000fe8000c10190a */
[----:B------:R-:W3:Y:S04]  /*2080*/  @!P0 LDG.E R9, desc[UR10][R2.64] ;  /* 0x0000000a02098981 */ /* 0x000ee8000c1e1900 */
[----:B------:R-:W3:Y:S01]  /*2090*/  LDG.E R20, desc[UR10][R16.64] ;  /* 0x0000000a10147981 */ /* 0x000ee2000c1e1900 */
[----:B------:R-:W-:Y:S01]  /*20a0*/  IMAD.WIDE R6, R4, 0x4, R16 ;  /* 0x0000000404067825 */ /* 0x000fe200078e0210 */
[----:B---3--:R-:W-:-:S13]  /*20b0*/  FSETP.GEU.AND P0, PT, R20, R9, PT ;  /* 0x000000091400720b */ /* 0x008fda0003f0e000 */
[----:B------:R-:W-:Y:S01]  /*20c0*/  @!P0 IADD3 R21, PT, PT, R5, 0x1, RZ ;  /* 0x0000000105158810 */ /* 0x000fe20007ffe0ff */
[----:B------:R3:W-:Y:S04]  /*20d0*/  @!P0 STG.E desc[UR10][R2.64], R20 ;  /* 0x0000001402008986 */ /* 0x0007e8000c10190a */
[----:B------:R4:W-:Y:S04]  /*20e0*/  @!P0 STG.E desc[UR10][R12.64], R21 ;  /* 0x000000150c008986 */ /* 0x0009e8000c10190a */
[----:B--2---:R-:W2:Y:S04]  /*20f0*/  LDG.E R8, desc[UR10][R6.64] ;  /* 0x0000000a06087981 */ /* 0x004ea8000c1e1900 */
[----:B------:R-:W2:Y:S01]  /*2100*/  @!P0 LDG.E R9, desc[UR10][R2.64] ;  /* 0x0000000a02098981 */ /* 0x000ea2000c1e1900 */
[----:B------:R-:W-:-:S06]  /*2110*/  ULEA UR5, UR7, UR5, 0x2 ;  /* 0x0000000507057291 */ /* 0x000fcc000f8e10ff */
[----:B------:R-:W-:-:S05]  /*2120*/  MOV R15, UR5 ;  /* 0x00000005000f7c02 */ /* 0x000fca0008000f00 */
[----:B------:R-:W-:Y:S01]  /*2130*/  IMAD.WIDE R14, R15, 0x4, R10 ;  /* 0x000000040f0e7825 */ /* 0x000fe200078e020a */
[----:B--2---:R-:W-:-:S13]  /*2140*/  FSETP.GEU.AND P0, PT, R8, R9, PT ;  /* 0x000000090800720b */ /* 0x004fda0003f0e000 */
[----:B------:R-:W-:Y:S01]  /*2150*/  @!P0 VIADD R17, R5, 0x2 ;  /* 0x0000000205118836 */ /* 0x000fe20000000000 */
[----:B------:R-:W-:Y:S04]  /*2160*/  @!P0 STG.E desc[UR10][R2.64], R8 ;  /* 0x0000000802008986 */ /* 0x000fe8000c10190a */
[----:B------:R2:W-:Y:S04]  /*2170*/  @!P0 STG.E desc[UR10][R12.64], R17 ;  /* 0x000000110c008986 */ /* 0x0005e8000c10190a */
[----:B------:R-:W3:Y:S04]  /*2180*/  @!P0 LDG.E R9, desc[UR10][R2.64] ;  /* 0x0000000a02098981 */ /* 0x000ee8000c1e1900 */
[----:B-1----:R-:W3:Y:S01]  /*2190*/  LDG.E R18, desc[UR10][R14.64] ;  /* 0x0000000a0e127981 */ /* 0x002ee2000c1e1900 */
[----:B------:R-:W-:Y:S01]  /*21a0*/  IMAD.WIDE R6, R4, 0x4, R14 ;  /* 0x0000000404067825 */ /* 0x000fe200078e020e */
[----:B---3--:R-:W-:-:S13]  /*21b0*/  FSETP.GEU.AND P0, PT, R18, R9, PT ;  /* 0x000000091200720b */ /* 0x008fda0003f0e000 */
[C---:B------:R-:W-:Y:S01]  /*21c0*/  @!P0 IADD3 R19, PT, PT, R5.reuse, 0x3, RZ ;  /* 0x0000000305138810 */ /* 0x040fe20007ffe0ff */
[----:B------:R3:W-:Y:S04]  /*21d0*/  @!P0 STG.E desc[UR10][R2.64], R18 ;  /* 0x0000001202008986 */ /* 0x0007e8000c10190a */
[----:B------:R3:W-:Y:S04]  /*21e0*/  @!P0 STG.E desc[UR10][R12.64], R19 ;  /* 0x000000130c008986 */ /* 0x0007e8000c10190a */
[----:B------:R-:W3:Y:S04]  /*21f0*/  @!P0 LDG.E R9, desc[UR10][R2.64] ;  /* 0x0000000a02098981 */ /* 0x000ee8000c1e1900 */
[----:B------:R-:W3:Y:S01]  /*2200*/  LDG.E R20, desc[UR10][R6.64] ;  /* 0x0000000a06147981 */ /* 0x000ee2000c1e1900 */
[----:B----4-:R-:W-:Y:S01]  /*2210*/  IADD3 R21, PT, PT, R5, 0x4, RZ ;  /* 0x0000000405157810 */ /* 0x010fe20007ffe0ff */
[----:B--2---:R-:W-:Y:S01]  /*2220*/  IMAD.WIDE R16, R4, 0x4, R6 ;  /* 0x0000000404107825 */ /* 0x004fe200078e0206 */
[----:B---3--:R-:W-:-:S13]  /*2230*/  FSETP.GEU.AND P0, PT, R20, R9, PT ;  /* 0x000000091400720b */ /* 0x008fda0003f0e000 */
[----:B------:R2:W-:Y:S04]  /*2240*/  @!P0 STG.E desc[UR10][R2.64], R20 ;  /* 0x0000001402008986 */ /* 0x0005e8000c10190a */
[----:B------:R2:W-:Y:S04]  /*2250*/  @!P0 STG.E desc[UR10][R12.64], R21 ;  /* 0x000000150c008986 */ /* 0x0005e8000c10190a */
[----:B------:R-:W3:Y:S04]  /*2260*/  @!P0 LDG.E R9, desc[UR10][R2.64] ;  /* 0x0000000a02098981 */ /* 0x000ee8000c1e1900 */
[----:B------:R-:W3:Y:S01]  /*2270*/  LDG.E R8, desc[UR10][R16.64] ;  /* 0x0000000a10087981 */ /* 0x000ee2000c1e1900 */
[----:B------:R-:W-:Y:S01]  /*2280*/  IMAD.WIDE R4, R4, 0x4, R16 ;  /* 0x0000000404047825 */ /* 0x000fe200078e0210 */
[----:B---3--:R-:W-:-:S13]  /*2290*/  FSETP.GEU.AND P0, PT, R8, R9, PT ;  /* 0x000000090800720b */ /* 0x008fda0003f0e000 */
[----:B------:R-:W-:Y:S01]  /*22a0*/  @!P0 VIADD R15, R21, 0x1 ;  /* 0x00000001150f8836 */ /* 0x000fe20000000000 */
[----:B------:R2:W-:Y:S04]  /*22b0*/  @!P0 STG.E desc[UR10][R2.64], R8 ;  /* 0x0000000802008986 */ /* 0x0005e8000c10190a */
[----:B------:R2:W-:Y:S04]  /*22c0*/  @!P0 STG.E desc[UR10][R12.64], R15 ;  /* 0x0000000f0c008986 */ /* 0x0005e8000c10190a */
[----:B------:R1:W3:Y:S04]  /*22d0*/  LDG.E R4, desc[UR10][R4.64] ;  /* 0x0000000a04047981 */ /* 0x0002e8000c1e1900 */
[----:B------:R-:W3:Y:S01]  /*22e0*/  @!P0 LDG.E R9, desc[UR10][R2.64] ;  /* 0x0000000a02098981 */ /* 0x000ee2000c1e1900 */
[----:B------:R-:W-:Y:S01]  /*22f0*/  IADD3 R0, PT, PT, R0, 0x4, RZ ;  /* 0x0000000400007810 */ /* 0x000fe20007ffe0ff */
[----:B------:R-:W-:-:S04]  /*2300*/  ULEA UR5, UR7, UR5, 0x2 ;  /* 0x0000000507057291 */ /* 0x000fc8000f8e10ff */
[----:B------:R-:W-:Y:S01]  /*2310*/  VIADD R0, R0, 0x4 ;  /* 0x0000000400007836 */ /* 0x000fe20000000000 */
[----:B-1----:R-:W-:Y:S02]  /*2320*/  IADD3 R5, PT, PT, R21, 0x4, RZ ;  /* 0x0000000415057810 */ /* 0x002fe40007ffe0ff */
[----:B---3--:R-:W-:-:S13]  /*2330*/  FSETP.GEU.AND P0, PT, R4, R9, PT ;  /* 0x000000090400720b */ /* 0x008fda0003f0e000 */
[----:B------:R-:W-:Y:S01]  /*2340*/  @!P0 IADD3 R7, PT, PT, R21, 0x2, RZ ;  /* 0x0000000215078810 */ /* 0x000fe20007ffe0ff */
[----:B------:R2:W-:Y:S04]  /*2350*/  @!P0 STG.E desc[UR10][R2.64], R4 ;  /* 0x0000000402008986 */ /* 0x0005e8000c10190a */
[----:B------:R2:W-:Y:S04]  /*2360*/  @!P0 STG.E desc[UR10][R12.64], R7 ;  /* 0x000000070c008986 */ /* 0x0005e8000c10190a */
[----:B------:R2:W5:Y:S01]  /*2370*/  @!P0 LDG.E R9, desc[UR10][R2.64] ;  /* 0x0000000a02098981 */ /* 0x000562000c1e1900 */
[----:B------:R-:W-:-:S13]  /*2380*/  PLOP3.LUT P0, PT, PT, PT, PT, 0x8, 0x80 ;  /* 0x000000000080781c */ /* 0x000fda0003f0e170 */
.L_x_34:
[----:B------:R-:W-:-:S13]  /*2390*/  ISETP.NE.OR P0, PT, R0, RZ, P0 ;  /* 0x000000ff0000720c */ /* 0x000fda0000705670 */
[----:B0-----:R-:W-:Y:S05]  /*23a0*/  @!P0 EXIT ;  /* 0x000000000000894d */ /* 0x001fea0003800000 */
.L_x_31:
[----:B--2---:R-:W-:-:S05]  /*23b0*/  MOV R7, UR5 ;  /* 0x0000000500077c02 */ /* 0x004fca0008000f00 */
[----:B------:R-:W-:-:S05]  /*23c0*/  IMAD.WIDE R6, R7, 0x4, R10 ;  /* 0x0000000407067825 */ /* 0x000fca00078e020a */
[----:B------:R-:W2:Y:S01]  /*23d0*/  LDG.E R4, desc[UR10][R6.64] ;  /* 0x0000000a06047981 */ /* 0x000ea2000c1e1900 */
[----:B0-----:R-:W-:-:S04]  /*23e0*/  IMAD.U32 R23, RZ, RZ, UR6 ;  /* 0x00000006ff177e24 */ /* 0x001fc8000f8e00ff */
[----:B------:R-:W-:Y:S01]  /*23f0*/  IMAD.WIDE R14, R23, 0x4, R6 ;  /* 0x00000004170e7825 */ /* 0x000fe200078e0206 */
[----:B--2--5:R-:W-:-:S13]  /*2400*/  FSETP.GEU.AND P0, PT, R4, R9, PT ;  /* 0x000000090400720b */ /* 0x024fda0003f0e000 */
[----:B------:R-:W-:Y:S01]  /*2410*/  @!P0 IADD3 R19, PT, PT, R5, -0x1, RZ ;  /* 0xffffffff05138810 */ /* 0x000fe20007ffe0ff */
[----:B------:R-:W-:Y:S04]  /*2420*/  @!P0 STG.E desc[UR10][R2.64], R4 ;  /* 0x0000000402008986 */ /* 0x000fe8000c10190a */
[----:B------:R-:W-:Y:S04]  /*2430*/  @!P0 STG.E desc[UR10][R12.64], R19 ;  /* 0x000000130c008986 */ /* 0x000fe8000c10190a */
[----:B------:R-:W2:Y:S04]  /*2440*/  @!P0 LDG.E R9, desc[UR10][R2.64] ;  /* 0x0000000a02098981 */ /* 0x000ea8000c1e1900 */
[----:B------:R-:W2:Y:S01]  /*2450*/  LDG.E R8, desc[UR10][R14.64] ;  /* 0x0000000a0e087981 */ /* 0x000ea2000c1e1900 */
[----:B-1----:R-:W-:Y:S01]  /*2460*/  IMAD.WIDE R16, R23, 0x4, R14 ;  /* 0x0000000417107825 */ /* 0x002fe200078e020e */
[----:B--2---:R-:W-:-:S13]  /*2470*/  FSETP.GEU.AND P0, PT, R8, R9, PT ;  /* 0x000000090800720b */ /* 0x004fda0003f0e000 */
[----:B------:R-:W-:Y:S04]  /*2480*/  @!P0 STG.E desc[UR10][R2.64], R8 ;  /* 0x0000000802008986 */ /* 0x000fe8000c10190a */
        /* <DEDUP_REMOVED lines=17> */
[----:B------:R-:W-:-:S02]  /*25a0*/  ISETP.NE.AND P0, PT, R0, RZ, PT ;  /* 0x000000ff0000720c */ /* 0x000fc40003f05270 */
[----:B0-----:R-:W-:-:S11]  /*25b0*/  IADD3 R5, PT, PT, R5, 0x4, RZ ;  /* 0x0000000405057810 */ /* 0x001fd60007ffe0ff */
[----:B---3--:R-:W-:Y:S05]  /*25c0*/  @P0 BRA `(.L_x_31) ;  /* 0xfffffffc00780947 */ /* 0x008fea000383ffff */
[----:B------:R-:W-:Y:S05]  /*25d0*/  EXIT ;  /* 0x000000000000794d */ /* 0x000fea0003800000 */
.L_x_35:
        /* <DEDUP_REMOVED lines=10> */
.L_x_46:


//--------------------- .text._Z10cuAddRNormPfiiiS_ --------------------------
	.section	.text._Z10cuAddRNormPfiiiS_,"ax",@progbits
	.align	128
        .global         _Z10cuAddRNormPfiiiS_
        .type           _Z10cuAddRNormPfiiiS_,@function
        .size           _Z10cuAddRNormPfiiiS_,(.L_x_47 - _Z10cuAddRNormPfiiiS_)
        .other          _Z10cuAddRNormPfiiiS_,@"STO_CUDA_ENTRY STV_DEFAULT"
_Z10cuAddRNormPfiiiS_:
.text._Z10cuAddRNormPfiiiS_:
[----:B------:R-:W-:Y:S01]  /*0000*/  LDC R1, c[0x0][0x37c] ;  /* 0x0000df00ff017b82 */ /* 0x000fe20000000800 */
[----:B------:R-:W0:Y:S07]  /*0010*/  S2R R4, SR_TID.Y ;  /* 0x0000000000047919 */ /* 0x000e2e0000002200 */
[----:B------:R-:W1:Y:S01]  /*0020*/  LDC R7, c[0x0][0x360] ;  /* 0x0000d800ff077b82 */ /* 0x000e620000000800 */
[----:B------:R-:W2:Y:S01]  /*0030*/  LDCU UR5, c[0x0][0x390] ;  /* 0x00007200ff0577ac */ /* 0x000ea20008000800 */
[----:B------:R-:W3:Y:S01]  /*0040*/  S2R R0, SR_TID.X ;  /* 0x0000000000007919 */ /* 0x000ee20000002100 */
[----:B------:R-:W4:Y:S05]  /*0050*/  LDCU.64 UR6, c[0x0][0x358] ;  /* 0x00006b00ff0677ac */ /* 0x000f2a0008000a00 */
[----:B------:R-:W0:Y:S01]  /*0060*/  S2UR UR4, SR_CTAID.Y ;  /* 0x00000000000479c3 */ /* 0x000e220000002600 */
[----:B------:R-:W5:Y:S07]  /*0070*/  LDCU UR9, c[0x0][0x388] ;  /* 0x00007100ff0977ac */ /* 0x000f6e0008000800 */
[----:B------:R-:W0:Y:S02]  /*0080*/  LDC R5, c[0x0][0x364] ;  /* 0x0000d900ff057b82 */ /* 0x000e240000000800 */
[----:B0-----:R-:W-:-:S05]  /*0090*/  IMAD R5, R5, UR4, R4 ;  /* 0x0000000405057c24 */ /* 0x001fca000f8e0204 */
[----:B--2---:R-:W-:-:S04]  /*00a0*/  ISETP.GE.U32.AND P0, PT, R5, UR5, PT ;  /* 0x0000000505007c0c */ /* 0x004fc8000bf06070 */
[----:B---3--:R-:W-:-:S13]  /*00b0*/  ISETP.NE.OR P1, PT, R0, RZ, P0 ;  /* 0x000000ff0000720c */ /* 0x008fda0000725670 */
[----:B------:R-:W0:Y:S02]  /*00c0*/  @!P1 LDC.64 R2, c[0x0][0x398] ;  /* 0x0000e600ff029b82 */ /* 0x000e240000000a00 */
[----:B0-----:R-:W-:-:S06]  /*00d0*/  @!P1 IMAD.WIDE.U32 R2, R5, 0x4, R2 ;  /* 0x0000000405029825 */ /* 0x001fcc00078e0002 */
[----:B----4-:R-:W2:Y:S01]  /*00e0*/  @!P1 LDG.E R3, desc[UR6][R2.64] ;  /* 0x0000000602039981 */ /* 0x010ea2000c1e1900 */
[----:B------:R-:W0:Y:S01]  /*00f0*/  S2UR UR5, SR_CgaCtaId ;  /* 0x00000000000579c3 */ /* 0x000e220000008800 */
[----:B------:R-:W-:-:S07]  /*0100*/  UMOV UR4, 0x400 ;  /* 0x0000040000047882 */ /* 0x000fce0000000000 */
[----:B------:R-:W1:Y:S01]  /*0110*/  S2UR UR8, SR_CTAID.X ;  /* 0x00000000000879c3 */ /* 0x000e620000002500 */
[----:B0-----:R-:W-:-:S06]  /*0120*/  ULEA UR4, UR5, UR4, 0x18 ;  /* 0x0000000405047291 */ /* 0x001fcc000f8ec0ff */
[----:B------:R-:W-:Y:S01]  /*0130*/  LEA R4, R4, UR4, 0x2 ;  /* 0x0000000404047c11 */ /* 0x000fe2000f8e10ff */
[----:B-1----:R-:W-:-:S05]  /*0140*/  IMAD R0, R7, UR8, R0 ;  /* 0x0000000807007c24 */ /* 0x002fca000f8e0200 */
[----:B-----5:R-:W-:Y:S01]  /*0150*/  ISETP.GE.U32.OR P0, PT, R0, UR9, P0 ;  /* 0x0000000900007c0c */ /* 0x020fe20008706470 */
[----:B--2---:R0:W-:Y:S01]  /*0160*/  @!P1 STS [R4], R3 ;  /* 0x0000000304009388 */ /* 0x0041e20000000800 */
[----:B------:R-:W-:Y:S11]  /*0170*/  BAR.SYNC.DEFER_BLOCKING 0x0 ;  /* 0x0000000000007b1d */ /* 0x000ff60000010000 */
[----:B------:R-:W-:Y:S05]  /*0180*/  @P0 EXIT ;  /* 0x000000000000094d */ /* 0x000fea0003800000 */
[----:B0-----:R-:W0:Y:S01]  /*0190*/  LDC.64 R2, c[0x0][0x380] ;  /* 0x0000e000ff027b82 */ /* 0x001e220000000a00 */
[----:B------:R-:W1:Y:S01]  /*01a0*/  LDCU UR4, c[0x0][0x38c] ;  /* 0x00007180ff0477ac */ /* 0x000e620008000800 */
[----:B------:R-:W2:Y:S01]  /*01b0*/  LDS R4, [R4] ;  /* 0x0000000004047984 */ /* 0x000ea20000000800 */
[----:B-1----:R-:W-:-:S04]  /*01c0*/  IMAD R5, R5, UR4, R0 ;  /* 0x0000000405057c24 */ /* 0x002fc8000f8e0200 */
[----:B0-----:R-:W-:-:S05]  /*01d0*/  IMAD.WIDE.U32 R2, R5, 0x4, R2 ;  /* 0x0000000405027825 */ /* 0x001fca00078e0002 */
[----:B------:R-:W2:Y:S02]  /*01e0*/  LDG.E R5, desc[UR6][R2.64] ;  /* 0x0000000602057981 */ /* 0x000ea4000c1e1900 */
[----:B--2---:R-:W-:-:S05]  /*01f0*/  FADD R5, R4, R5 ;  /* 0x0000000504057221 */ /* 0x004fca0000000000 */
[----:B------:R-:W-:Y:S01]  /*0200*/  STG.E desc[UR6][R2.64], R5 ;  /* 0x0000000502007986 */ /* 0x000fe2000c101906 */
[----:B------:R-:W-:Y:S05]  /*0210*/  EXIT ;  /* 0x000000000000794d */ /* 0x000fea0003800000 */
.L_x_36:
        /* <DEDUP_REMOVED lines=14> */
.L_x_47:


//--------------------- .text._Z13cuComputeNormPfiiiS_ --------------------------
	.section	.text._Z13cuComputeNormPfiiiS_,"ax",@progbits
	.align	128
        .global         _Z13cuComputeNormPfiiiS_
        .type           _Z13cuComputeNormPfiiiS_,@function
        .size           _Z13cuComputeNormPfiiiS_,(.L_x_48 - _Z13cuComputeNormPfiiiS_)
        .other          _Z13cuComputeNormPfiiiS_,@"STO_CUDA_ENTRY STV_DEFAULT"
_Z13cuComputeNormPfiiiS_:
.text._Z13cuComputeNormPfiiiS_:
[----:B------:R-:W-:Y:S01]  /*0000*/  LDC R1, c[0x0][0x37c] ;  /* 0x0000df00ff017b82 */ /* 0x000fe20000000800 */
[----:B------:R-:W0:Y:S07]  /*0010*/  S2R R2, SR_TID.X ;  /* 0x0000000000027919 */ /* 0x000e2e0000002100 */
[----:B------:R-:W1:Y:S01]  /*0020*/  S2UR UR5, SR_CTAID.X ;  /* 0x00000000000579c3 */ /* 0x000e620000002500 */
[----:B------:R-:W1:Y:S01]  /*0030*/  LDCU UR4, c[0x0][0x360] ;  /* 0x00006c00ff0477ac */ /* 0x000e620008000800 */
[----:B------:R-:W2:Y:S01]  /*0040*/  LDCU UR6, c[0x0][0x388] ;  /* 0x00007100ff0677ac */ /* 0x000ea20008000800 */
[----:B-1----:R-:W-:-:S06]  /*0050*/  UIMAD UR5, UR5, UR4, URZ ;  /* 0x00000004050572a4 */ /* 0x002fcc000f8e02ff */
[----:B0-----:R-:W-:-:S04]  /*0060*/  IADD3 R0, PT, PT, R2, UR5, RZ ;  /* 0x0000000502007c10 */ /* 0x001fc8000fffe0ff */
[----:B--2---:R-:W-:-:S13]  /*0070*/  ISETP.GE.U32.AND P0, PT, R0, UR6, PT ;  /* 0x0000000600007c0c */ /* 0x004fda000bf06070 */
[----:B------:R-:W-:Y:S05]  /*0080*/  @P0 EXIT ;  /* 0x000000000000094d */ /* 0x000fea0003800000 */
[----:B------:R-:W0:Y:S01]  /*0090*/  LDCU UR6, c[0x0][0x390] ;  /* 0x00007200ff0677ac */ /* 0x000e220008000800 */
[----:B------:R-:W-:Y:S01]  /*00a0*/  HFMA2 R19, -RZ, RZ, 0, 0 ;  /* 0x00000000ff137431 */ /* 0x000fe200000001ff */
[----:B------:R-:W1:Y:S01]  /*00b0*/  LDCU.64 UR10, c[0x0][0x358] ;  /* 0x00006b00ff0a77ac */ /* 0x000e620008000a00 */
[----:B0-----:R-:W-:-:S09]  /*00c0*/  UISETP.GE.AND UP0, UPT, UR6, 0x1, UPT ;  /* 0x000000010600788c */ /* 0x001fd2000bf06270 */
[----:B-1----:R-:W-:Y:S05]  /*00d0*/  BRA.U !UP0, `(.L_x_37) ;  /* 0x0000000908a87547 */ /* 0x002fea000b800000 */
[----:B------:R-:W-:Y:S01]  /*00e0*/  UISETP.GE.U32.AND UP1, UPT, UR6, 0x10, UPT ;  /* 0x000000100600788c */ /* 0x000fe2000bf26070 */
[----:B------:R-:W-:Y:S01]  /*00f0*/  MOV R19, RZ ;  /* 0x000000ff00137202 */ /* 0x000fe20000000f00 */
[----:B------:R-:W-:Y:S01]  /*0100*/  ULOP3.LUT UR7, UR6, 0xf, URZ, 0xc0, !UPT ;  /* 0x0000000f06077892 */ /* 0x000fe2000f8ec0ff */
[----:B------:R-:W-:-:S03]  /*0110*/  UMOV UR4, URZ ;  /* 0x000000ff00047c82 */ /* 0x000fc60008000000 */
[----:B------:R-:W-:-:S03]  /*0120*/  UISETP.NE.AND UP0, UPT, UR7, URZ, UPT ;  /* 0x000000ff0700728c */ /* 0x000fc6000bf05270 */
[----:B------:R-:W-:Y:S08]  /*0130*/  BRA.U !UP1, `(.L_x_38) ;  /* 0x0000000509607547 */ /* 0x000ff0000b800000 */
[----:B------:R-:W0:Y:S01]  /*0140*/  LDC R3, c[0x0][0x38c] ;  /* 0x0000e300ff037b82 */ /* 0x000e220000000800 */
[----:B------:R-:W-:Y:S01]  /*0150*/  ULOP3.LUT UR4, UR6, 0x7ffffff0, URZ, 0xc0, !UPT ;  /* 0x7ffffff006047892 */ /* 0x000fe2000f8ec0ff */
[----:B------:R-:W-:Y:S02]  /*0160*/  MOV R19, RZ ;  /* 0x000000ff00137202 */ /* 0x000fe40000000f00 */
[----:B------:R-:W-:Y:S01]  /*0170*/  MOV R4, R0 ;  /* 0x0000000000047202 */ /* 0x000fe20000000f00 */
[----:B------:R-:W-:-:S03]  /*0180*/  UIADD3 UR8, UPT, UPT, -UR4, URZ, URZ ;  /* 0x000000ff04087290 */ /* 0x000fc6000fffe1ff */
[----:B------:R-:W1:Y:S01]  /*0190*/  LDC.64 R20, c[0x0][0x380] ;  /* 0x0000e000ff147b82 */ /* 0x000e620000000a00 */
[C---:B0-----:R-:W-:Y:S01]  /*01a0*/  IADD3 R2, PT, PT, R3.reuse, UR5, R2 ;  /* 0x0000000503027c10 */ /* 0x041fe2000fffe002 */
[C-C-:B------:R-:W-:Y:S01]  /*01b0*/  IMAD R8, R3.reuse, 0x3, R0.reuse ;  /* 0x0000000303087824 */ /* 0x140fe200078e0200 */
[CC--:B------:R-:W-:Y:S01]  /*01c0*/  LEA R6, R3.reuse, R0.reuse, 0x1 ;  /* 0x0000000003067211 */ /* 0x0c0fe200078e08ff */
[C-C-:B------:R-:W-:Y:S01]  /*01d0*/  IMAD R12, R3.reuse, 0x5, R0.reuse ;  /* 0x00000005030c7824 */ /* 0x140fe200078e0200 */
[CC--:B------:R-:W-:Y:S01]  /*01e0*/  LEA R10, R3.reuse, R0.reuse, 0x2 ;  /* 0x00000000030a7211 */ /* 0x0c0fe200078e10ff */
[C-C-:B------:R-:W-:Y:S01]  /*01f0*/  IMAD R14, R3.reuse, 0x6, R0.reuse ;  /* 0x00000006030e7824 */ /* 0x140fe200078e0200 */
[C---:B------:R-:W-:Y:S01]  /*0200*/  LEA R18, R3.reuse, R0, 0x3 ;  /* 0x0000000003127211 */ /* 0x040fe200078e18ff */
[C-C-:B------:R-:W-:Y:S02]  /*0210*/  IMAD R16, R3.reuse, 0x7, R0.reuse ;  /* 0x0000000703107824 */ /* 0x140fe400078e0200 */
[----:B------:R-:W-:-:S02]  /*0220*/  IMAD R5, R3, 0x9, R0 ;  /* 0x0000000903057824 */ /* 0x000fc400078e0200 */
[C-C-:B------:R-:W-:Y:S02]  /*0230*/  IMAD R7, R3.reuse, 0xa, R0.reuse ;  /* 0x0000000a03077824 */ /* 0x140fe400078e0200 */
[C-C-:B------:R-:W-:Y:S02]  /*0240*/  IMAD R9, R3.reuse, 0xb, R0.reuse ;  /* 0x0000000b03097824 */ /* 0x140fe400078e0200 */
[C-C-:B------:R-:W-:Y:S02]  /*0250*/  IMAD R11, R3.reuse, 0xc, R0.reuse ;  /* 0x0000000c030b7824 */ /* 0x140fe400078e0200 */
[C-C-:B------:R-:W-:Y:S02]  /*0260*/  IMAD R13, R3.reuse, 0xd, R0.reuse ;  /* 0x0000000d030d7824 */ /* 0x140fe400078e0200 */
[C-C-:B------:R-:W-:Y:S02]  /*0270*/  IMAD R15, R3.reuse, 0xe, R0.reuse ;  /* 0x0000000e030f7824 */ /* 0x140fe400078e0200 */
[----:B-1----:R-:W-:-:S07]  /*0280*/  IMAD R17, R3, 0xf, R0 ;  /* 0x0000000f03117824 */ /* 0x002fce00078e0200 */
.L_x_39:
[----:B------:R-:W-:-:S04]  /*0290*/  IMAD.WIDE.U32 R22, R4, 0x4, R20 ;  /* 0x0000000404167825 */ /* 0x000fc800078e0014 */
[--C-:B------:R-:W-:Y:S01]  /*02a0*/  IMAD.WIDE.U32 R28, R2, 0x4, R20.reuse ;  /* 0x00000004021c7825 */ /* 0x100fe200078e0014 */
[----:B------:R0:W2:Y:S03]  /*02b0*/  LDG.E R24, desc[UR10][R22.64] ;  /* 0x0000000a16187981 */ /* 0x0000a6000c1e1900 */
[--C-:B------:R-:W-:Y:S02]  /*02c0*/  IMAD.WIDE.U32 R26, R6, 0x4, R20.reuse ;  /* 0x00000004061a7825 */ /* 0x100fe400078e0014 */
[----:B------:R-:W3:Y:S04]  /*02d0*/  LDG.E R28, desc[UR10][R28.64] ;  /* 0x0000000a1c1c7981 */ /* 0x000ee8000c1e1900 */
[----:B------:R-:W4:Y:S01]  /*02e0*/  LDG.E R26, desc[UR10][R26.64] ;  /* 0x0000000a1a1a7981 */ /* 0x000f22000c1e1900 */
[----:B0-----:R-:W-:-:S05]  /*02f0*/  IMAD.WIDE.U32 R22, R8, 0x4, R20 ;  /* 0x0000000408167825 */ /* 0x001fca00078e0014 */
[----:B------:R0:W5:Y:S02]  /*0300*/  LDG.E R27, desc[UR10][R22.64] ;  /* 0x0000000a161b7981 */ /* 0x000164000c1e1900 */
[----:B0-----:R-:W-:-:S04]  /*0310*/  IMAD.WIDE.U32 R22, R12, 0x4, R20 ;  /* 0x000000040c167825 */ /* 0x001fc800078e0014 */
[----:B--2---:R-:W-:Y:S01]  /*0320*/  FFMA R19, R24, R24, R19 ;  /* 0x0000001818137223 */ /* 0x004fe20000000013 */
[----:B------:R-:W-:-:S04]  /*0330*/  IMAD.WIDE.U32 R24, R10, 0x4, R20 ;  /* 0x000000040a187825 */ /* 0x000fc800078e0014 */
[----:B---3--:R-:W-:Y:S02]  /*0340*/  FFMA R19, R28, R28, R19 ;  /* 0x0000001c1c137223 */ /* 0x008fe40000000013 */
[----:B------:R-:W2:Y:S01]  /*0350*/  LDG.E R24, desc[UR10][R24.64] ;  /* 0x0000000a18187981 */ /* 0x000ea2000c1e1900 */
[----:B------:R-:W-:-:S04]  /*0360*/  IMAD.WIDE.U32 R28, R14, 0x4, R20 ;  /* 0x000000040e1c7825 */ /* 0x000fc800078e0014 */
[----:B----4-:R-:W-:Y:S02]  /*0370*/  FFMA R26, R26, R26, R19 ;  /* 0x0000001a1a1a7223 */ /* 0x010fe40000000013 */
[----:B------:R0:W3:Y:S04]  /*0380*/  LDG.E R19, desc[UR10][R22.64] ;  /* 0x0000000a16137981 */ /* 0x0000e8000c1e1900 */
[----:B------:R-:W4:Y:S01]  /*0390*/  LDG.E R28, desc[UR10][R28.64] ;  /* 0x0000000a1c1c7981 */ /* 0x000f22000c1e1900 */
[----:B-----5:R-:W-:Y:S01]  /*03a0*/  FFMA R27, R27, R27, R26 ;  /* 0x0000001b1b1b7223 */ /* 0x020fe2000000001a */
[----:B0-----:R-:W-:-:S06]  /*03b0*/  IMAD.WIDE.U32 R22, R16, 0x4, R20 ;  /* 0x0000000410167825 */ /* 0x001fcc00078e0014 */
[----:B------:R-:W5:Y:S01]  /*03c0*/  LDG.E R22, desc[UR10][R22.64] ;  /* 0x0000000a16167981 */ /* 0x000f62000c1e1900 */
[----:B--2---:R-:W-:Y:S01]  /*03d0*/  FFMA R24, R24, R24, R27 ;  /* 0x0000001818187223 */ /* 0x004fe2000000001b */
[----:B------:R-:W-:-:S04]  /*03e0*/  IMAD.WIDE.U32 R26, R18, 0x4, R20 ;  /* 0x00000004121a7825 */ /* 0x000fc800078e0014 */
[----:B---3--:R-:W-:Y:S01]  /*03f0*/  FFMA R19, R19, R19, R24 ;  /* 0x0000001313137223 */ /* 0x008fe20000000018 */
[----:B------:R-:W-:Y:S01]  /*0400*/  IMAD.WIDE.U32 R24, R5, 0x4, R20 ;  /* 0x0000000405187825 */ /* 0x000fe200078e0014 */
[----:B------:R-:W2:Y:S03]  /*0410*/  LDG.E R26, desc[UR10][R26.64] ;  /* 0x0000000a1a1a7981 */ /* 0x000ea6000c1e1900 */
[----:B----4-:R-:W-:Y:S01]  /*0420*/  FFMA R19, R28, R28, R19 ;  /* 0x0000001c1c137223 */ /* 0x010fe20000000013 */
[----:B------:R-:W-:Y:S01]  /*0430*/  IMAD.WIDE.U32 R28, R7, 0x4, R20 ;  /* 0x00000004071c7825 */ /* 0x000fe200078e0014 */
[----:B------:R5:W3:Y:S05]  /*0440*/  LDG.E R24, desc[UR10][R24.64] ;  /* 0x0000000a18187981 */ /* 0x000aea000c1e1900 */
[----:B------:R-:W4:Y:S01]  /*0450*/  LDG.E R28, desc[UR10][R28.64] ;  /* 0x0000000a1c1c7981 */ /* 0x000f22000c1e1900 */
[----:B-----5:R-:W-:Y:S01]  /*0460*/  FFMA R25, R22, R22, R19 ;  /* 0x0000001616197223 */ /* 0x020fe20000000013 */
[----:B------:R-:W-:-:S05]  /*0470*/  IMAD.WIDE.U32 R22, R9, 0x4, R20 ;  /* 0x0000000409167825 */ /* 0x000fca00078e0014 */
[----:B------:R0:W5:Y:S02]  /*0480*/  LDG.E R19, desc[UR10][R22.64] ;  /* 0x0000000a16137981 */ /* 0x000164000c1e1900 */
[----:B0-----:R-:W-:-:S06]  /*0490*/  IMAD.WIDE.U32 R22, R11, 0x4, R20 ;  /* 0x000000040b167825 */ /* 0x001fcc00078e0014 */
[----:B------:R-:W5:Y:S01]  /*04a0*/  LDG.E R22, desc[UR10][R22.64] ;  /* 0x0000000a16167981 */ /* 0x000f62000c1e1900 */
[----:B--2---:R-:W-:-:S04]  /*04b0*/  FFMA R25, R26, R26, R25 ;  /* 0x0000001a1a197223 */ /* 0x004fc80000000019 */
[----:B---3--:R-:W-:-:S04]  /*04c0*/  FFMA R25, R24, R24, R25 ;  /* 0x0000001818197223 */ /* 0x008fc80000000019 */
[----:B----4-:R-:W-:Y:S01]  /*04d0*/  FFMA R26, R28, R28, R25 ;  /* 0x0000001c1c1a7223 */ /* 0x010fe20000000019 */
[----:B------:R-:W-:-:S04]  /*04e0*/  IMAD.WIDE.U32 R24, R13, 0x4, R20 ;  /* 0x000000040d187825 */ /* 0x000fc800078e0014 */
[----:B------:R-:W-:Y:S02]  /*04f0*/  IMAD.WIDE.U32 R28, R15, 0x4, R20 ;  /* 0x000000040f1c7825 */ /* 0x000fe400078e0014 */
[----:B------:R-:W2:Y:S04]  /*0500*/  LDG.E R24, desc[UR10][R24.64] ;  /* 0x0000000a18187981 */ /* 0x000ea8000c1e1900 */
[----:B------:R-:W3:Y:S01]  /*0510*/  LDG.E R28, desc[UR10][R28.64] ;  /* 0x0000000a1c1c7981 */ /* 0x000ee2000c1e1900 */
[----:B-----5:R-:W-:Y:S01]  /*0520*/  FFMA R19, R19, R19, R26 ;  /* 0x0000001313137223 */ /* 0x020fe2000000001a */
[----:B------:R-:W-:-:S06]  /*0530*/  IMAD.WIDE.U32 R26, R17, 0x4, R20 ;  /* 0x00000004111a7825 */ /* 0x000fcc00078e0014 */
[----:B------:R-:W4:Y:S01]  /*0540*/  LDG.E R26, desc[UR10][R26.64] ;  /* 0x0000000a1a1a7981 */ /* 0x000f22000c1e1900 */
[----:B------:R-:W-:-:S04]  /*0550*/  UIADD3 UR8, UPT, UPT, UR8, 0x10, URZ ;  /* 0x0000001008087890 */ /* 0x000fc8000fffe0ff */
[----:B------:R-:W-:Y:S01]  /*0560*/  UISETP.NE.AND UP1, UPT, UR8, URZ, UPT ;  /* 0x000000ff0800728c */ /* 0x000fe2000bf25270 */
[----:B------:R-:W-:Y:S01]  /*0570*/  FFMA R19, R22, R22, R19 ;  /* 0x0000001616137223 */ /* 0x000fe20000000013 */
[C---:B------:R-:W-:Y:S02]  /*0580*/  LEA R4, R3.reuse, R4, 0x4 ;  /* 0x0000000403047211 */ /* 0x040fe400078e20ff */
[C---:B------:R-:W-:Y:S02]  /*0590*/  LEA R2, R3.reuse, R2, 0x4 ;  /* 0x0000000203027211 */ /* 0x040fe400078e20ff */
[C---:B------:R-:W-:Y:S02]  /*05a0*/  LEA R6, R3.reuse, R6, 0x4 ;  /* 0x0000000603067211 */ /* 0x040fe400078e20ff */
[C---:B------:R-:W-:Y:S02]  /*05b0*/  LEA R8, R3.reuse, R8, 0x4 ;  /* 0x0000000803087211 */ /* 0x040fe400078e20ff */
[----:B------:R-:W-:-:S02]  /*05c0*/  LEA R10, R3, R10, 0x4 ;  /* 0x0000000a030a7211 */ /* 0x000fc400078e20ff */
[C---:B------:R-:W-:Y:S02]  /*05d0*/  LEA R12, R3.reuse, R12, 0x4 ;  /* 0x0000000c030c7211 */ /* 0x040fe400078e20ff */
        /* <DEDUP_REMOVED lines=9> */
[----:B------:R-:W-:Y:S01]  /*0670*/  LEA R17, R3, R17, 0x4 ;  /* 0x0000001103117211 */ /* 0x000fe200078e20ff */
[----:B--2---:R-:W-:-:S04]  /*0680*/  FFMA R19, R24, R24, R19 ;  /* 0x0000001818137223 */ /* 0x004fc80000000013 */
[----:B---3--:R-:W-:-:S04]  /*0690*/  FFMA R19, R28, R28, R19 ;  /* 0x0000001c1c137223 */ /* 0x008fc80000000013 */
[----:B----4-:R-:W-:Y:S01]  /*06a0*/  FFMA R19, R26, R26, R19 ;  /* 0x0000001a1a137223 */ /* 0x010fe20000000013 */
[----:B------:R-:W-:Y:S06]  /*06b0*/  BRA.U UP1, `(.L_x_39) ;  /* 0xfffffff901f47547 */ /* 0x000fec000b83ffff */
.L_x_38:
[----:B------:R-:W-:Y:S05]  /*06c0*/  BRA.U !UP0, `(.L_x_37) ;  /* 0x00000005082c7547 */ /* 0x000fea000b800000 */
[----:B------:R-:W-:Y:S02]  /*06d0*/  UISETP.GE.U32.AND UP0, UPT, UR7, 0x8, UPT ;  /* 0x000000080700788c */ /* 0x000fe4000bf06070 */
[----:B------:R-:W-:-:S04]  /*06e0*/  ULOP3.LUT UR8, UR6, 0x7, URZ, 0xc0, !UPT ;  /* 0x0000000706087892 */ /* 0x000fc8000f8ec0ff */
[----:B------:R-:W-:-:S03]  /*06f0*/  UISETP.NE.AND UP1, UPT, UR8, URZ, UPT ;  /* 0x000000ff0800728c */ /* 0x000fc6000bf25270 */
[----:B------:R-:W-:Y:S08]  /*0700*/  BRA.U !UP0, `(.L_x_40) ;  /* 0x00000001088c7547 */ /* 0x000ff0000b800000 */
[----:B------:R-:W0:Y:S08]  /*0710*/  LDC R16, c[0x0][0x38c] ;  /* 0x0000e300ff107b82 */ /* 0x000e300000000800 */
[----:B------:R-:W1:Y:S01]  /*0720*/  LDC.64 R2, c[0x0][0x380] ;  /* 0x0000e000ff027b82 */ /* 0x000e620000000a00 */
[----:B0-----:R-:W-:-:S05]  /*0730*/  IMAD R7, R16, UR4, R0 ;  /* 0x0000000410077c24 */ /* 0x001fca000f8e0200 */
[C---:B------:R-:W-:Y:S01]  /*0740*/  IADD3 R9, PT, PT, R7.reuse, R16, RZ ;  /* 0x0000001007097210 */ /* 0x040fe20007ffe0ff */
[----:B-1----:R-:W-:-:S03]  /*0750*/  IMAD.WIDE.U32 R6, R7, 0x4, R2 ;  /* 0x0000000407067825 */ /* 0x002fc600078e0002 */
[CC--:B------:R-:W-:Y:S01]  /*0760*/  IADD3 R11, PT, PT, R9.reuse, R16.reuse, RZ ;  /* 0x00000010090b7210 */ /* 0x0c0fe20007ffe0ff */
[--C-:B------:R-:W-:Y:S01]  /*0770*/  IMAD.WIDE.U32 R8, R9, 0x4, R2.reuse ;  /* 0x0000000409087825 */ /* 0x100fe200078e0002 */
[----:B------:R0:W2:Y:S02]  /*0780*/  LDG.E R4, desc[UR10][R6.64] ;  /* 0x0000000a06047981 */ /* 0x0000a4000c1e1900 */
[CC--:B------:R-:W-:Y:S01]  /*0790*/  IADD3 R13, PT, PT, R11.reuse, R16.reuse, RZ ;  /* 0x000000100b0d7210 */ /* 0x0c0fe20007ffe0ff */
[--C-:B------:R-:W-:Y:S01]  /*07a0*/  IMAD.WIDE.U32 R10, R11, 0x4, R2.reuse ;  /* 0x000000040b0a7825 */ /* 0x100fe200078e0002 */
[----:B------:R1:W3:Y:S02]  /*07b0*/  LDG.E R5, desc[UR10][R8.64] ;  /* 0x0000000a08057981 */ /* 0x0002e4000c1e1900 */
[CC--:B------:R-:W-:Y:S01]  /*07c0*/  IADD3 R15, PT, PT, R13.reuse, R16.reuse, RZ ;  /* 0x000000100d0f7210 */ /* 0x0c0fe20007ffe0ff */
[--C-:B------:R-:W-:Y:S02]  /*07d0*/  IMAD.WIDE.U32 R12, R13, 0x4, R2.reuse ;  /* 0x000000040d0c7825 */ /* 0x100fe400078e0002 */
[----:B------:R-:W4:Y:S01]  /*07e0*/  LDG.E R11, desc[UR10][R10.64] ;  /* 0x0000000a0a0b7981 */ /* 0x000f22000c1e1900 */
[C---:B------:R-:W-:Y:S01]  /*07f0*/  IADD3 R17, PT, PT, R15.reuse, R16, RZ ;  /* 0x000000100f117210 */ /* 0x040fe20007ffe0ff */
[----:B------:R-:W-:-:S02]  /*0800*/  IMAD.WIDE.U32 R14, R15, 0x4, R2 ;  /* 0x000000040f0e7825 */ /* 0x000fc400078e0002 */
[----:B------:R-:W5:Y:S01]  /*0810*/  LDG.E R13, desc[UR10][R12.64] ;  /* 0x0000000a0c0d7981 */ /* 0x000f62000c1e1900 */
[CC--:B------:R-:W-:Y:S01]  /*0820*/  IADD3 R21, PT, PT, R17.reuse, R16.reuse, RZ ;  /* 0x0000001011157210 */ /* 0x0c0fe20007ffe0ff */
[--C-:B0-----:R-:W-:Y:S02]  /*0830*/  IMAD.WIDE.U32 R6, R17, 0x4, R2.reuse ;  /* 0x0000000411067825 */ /* 0x101fe400078e0002 */
[----:B------:R-:W5:Y:S01]  /*0840*/  LDG.E R15, desc[UR10][R14.64] ;  /* 0x0000000a0e0f7981 */ /* 0x000f62000c1e1900 */
[C---:B------:R-:W-:Y:S01]  /*0850*/  IADD3 R17, PT, PT, R21.reuse, R16, RZ ;  /* 0x0000001015117210 */ /* 0x040fe20007ffe0ff */
[--C-:B-1----:R-:W-:Y:S02]  /*0860*/  IMAD.WIDE.U32 R8, R21, 0x4, R2.reuse ;  /* 0x0000000415087825 */ /* 0x102fe400078e0002 */
[----:B------:R-:W5:Y:S02]  /*0870*/  LDG.E R7, desc[UR10][R6.64] ;  /* 0x0000000a06077981 */ /* 0x000f64000c1e1900 */
[----:B------:R-:W-:-:S02]  /*0880*/  IMAD.WIDE.U32 R2, R17, 0x4, R2 ;  /* 0x0000000411027825 */ /* 0x000fc400078e0002 */
[----:B------:R-:W5:Y:S04]  /*0890*/  LDG.E R9, desc[UR10][R8.64] ;  /* 0x0000000a08097981 */ /* 0x000f68000c1e1900 */
[----:B------:R-:W5:Y:S01]  /*08a0*/  LDG.E R3, desc[UR10][R2.64] ;  /* 0x0000000a02037981 */ /* 0x000f62000c1e1900 */
[----:B------:R-:W-:Y:S01]  /*08b0*/  UIADD3 UR4, UPT, UPT, UR4, 0x8, URZ ;  /* 0x0000000804047890 */ /* 0x000fe2000fffe0ff */
[----:B--2---:R-:W-:-:S04]  /*08c0*/  FFMA R4, R4, R4, R19 ;  /* 0x0000000404047223 */ /* 0x004fc80000000013 */
[----:B---3--:R-:W-:-:S04]  /*08d0*/  FFMA R4, R5, R5, R4 ;  /* 0x0000000505047223 */ /* 0x008fc80000000004 */
[----:B----4-:R-:W-:-:S04]  /*08e0*/  FFMA R4, R11, R11, R4 ;  /* 0x0000000b0b047223 */ /* 0x010fc80000000004 */
[----:B-----5:R-:W-:-:S04]  /*08f0*/  FFMA R4, R13, R13, R4 ;  /* 0x0000000d0d047223 */ /* 0x020fc80000000004 */
[----:B------:R-:W-:-:S04]  /*0900*/  FFMA R4, R15, R15, R4 ;  /* 0x0000000f0f047223 */ /* 0x000fc80000000004 */
[----:B------:R-:W-:-:S04]  /*0910*/  FFMA R4, R7, R7, R4 ;  /* 0x0000000707047223 */ /* 0x000fc80000000004 */
[----:B------:R-:W-:-:S04]  /*0920*/  FFMA R4, R9, R9, R4 ;  /* 0x0000000909047223 */ /* 0x000fc80000000004 */
[----:B------:R-:W-:-:S07]  /*0930*/  FFMA R19, R3, R3, R4 ;  /* 0x0000000303137223 */ /* 0x000fce0000000004 */
.L_x_40:
        /* <DEDUP_REMOVED lines=10> */
[C---:B------:R-:W-:Y:S01]  /*09e0*/  IADD3 R8, PT, PT, R6.reuse, R9, RZ ;  /* 0x0000000906087210 */ /* 0x040fe20007ffe0ff */
[----:B------:R-:W-:-:S03]  /*09f0*/  IMAD.WIDE.U32 R6, R6, 0x4, R2 ;  /* 0x0000000406067825 */ /* 0x000fc600078e0002 */
[C---:B------:R-:W-:Y:S01]  /*0a00*/  IADD3 R11, PT, PT, R8.reuse, R9, RZ ;  /* 0x00000009080b7210 */ /* 0x040fe20007ffe0ff */
[----:B------:R-:W2:Y:S01]  /*0a10*/  LDG.E R4, desc[UR10][R4.64] ;  /* 0x0000000a04047981 */ /* 0x000ea2000c1e1900 */
[----:B------:R-:W-:-:S03]  /*0a20*/  IMAD.WIDE.U32 R8, R8, 0x4, R2 ;  /* 0x0000000408087825 */ /* 0x000fc600078e0002 */
[----:B------:R-:W3:Y:S01]  /*0a30*/  LDG.E R6, desc[UR10][R6.64] ;  /* 0x0000000a06067981 */ /* 0x000ee2000c1e1900 */
[----:B------:R-:W-:-:S03]  /*0a40*/  IMAD.WIDE.U32 R2, R11, 0x4, R2 ;  /* 0x000000040b027825 */ /* 0x000fc600078e0002 */
[----:B------:R-:W4:Y:S04]  /*0a50*/  LDG.E R8, desc[UR10][R8.64] ;  /* 0x0000000a08087981 */ /* 0x000f28000c1e1900 */
[----:B------:R-:W5:Y:S01]  /*0a60*/  LDG.E R2, desc[UR10][R2.64] ;  /* 0x0000000a02027981 */ /* 0x000f62000c1e1900 */
[----:B------:R-:W-:Y:S01]  /*0a70*/  UIADD3 UR4, UPT, UPT, UR4, 0x4, URZ ;  /* 0x0000000404047890 */ /* 0x000fe2000fffe0ff */
[----:B--2---:R-:W-:-:S04]  /*0a80*/  FFMA R19, R4, R4, R19 ;  /* 0x0000000404137223 */ /* 0x004fc80000000013 */
[----:B---3--:R-:W-:-:S04]  /*0a90*/  FFMA R19, R6, R6, R19 ;  /* 0x0000000606137223 */ /* 0x008fc80000000013 */
[----:B----4-:R-:W-:-:S04]  /*0aa0*/  FFMA R19, R8, R8, R19 ;  /* 0x0000000808137223 */ /* 0x010fc80000000013 */
[----:B-----5:R-:W-:-:S07]  /*0ab0*/  FFMA R19, R2, R2, R19 ;  /* 0x0000000202137223 */ /* 0x020fce0000000013 */
.L_x_41:
[----:B------:R-:W-:Y:S05]  /*0ac0*/  BRA.U !UP1, `(.L_x_37) ;  /* 0x00000001092c7547 */ /* 0x000fea000b800000 */
[----:B------:R-:W0:Y:S01]  /*0ad0*/  LDC R6, c[0x0][0x38c] ;  /* 0x0000e300ff067b82 */ /* 0x000e220000000800 */
[----:B------:R-:W-:-:S07]  /*0ae0*/  UIADD3 UR6, UPT, UPT, -UR6, URZ, URZ ;  /* 0x000000ff06067290 */ /* 0x000fce000fffe1ff */
[----:B------:R-:W1:Y:S01]  /*0af0*/  LDC.64 R4, c[0x0][0x380] ;  /* 0x0000e000ff047b82 */ /* 0x000e620000000a00 */
[----:B0-----:R-:W-:-:S07]  /*0b00*/  IMAD R7, R6, UR4, R0 ;  /* 0x0000000406077c24 */ /* 0x001fce000f8e0200 */
.L_x_42:
[----:B-1----:R-:W-:-:S06]  /*0b10*/  IMAD.WIDE.U32 R2, R7, 0x4, R4 ;  /* 0x0000000407027825 */ /* 0x002fcc00078e0004 */
[----:B------:R-:W2:Y:S01]  /*0b20*/  LDG.E R2, desc[UR10][R2.64] ;  /* 0x0000000a02027981 */ /* 0x000ea2000c1e1900 */
[----:B------:R-:W-:Y:S01]  /*0b30*/  UIADD3 UR6, UPT, UPT, UR6, 0x1, URZ ;  /* 0x0000000106067890 */ /* 0x000fe2000fffe0ff */
[----:B------:R-:W-:-:S03]  /*0b40*/  IADD3 R7, PT, PT, R7, R6, RZ ;  /* 0x0000000607077210 */ /* 0x000fc60007ffe0ff */
[----:B------:R-:W-:Y:S01]  /*0b50*/  UISETP.NE.AND UP0, UPT, UR6, URZ, UPT ;  /* 0x000000ff0600728c */ /* 0x000fe2000bf05270 */
[----:B--2---:R-:W-:-:S08]  /*0b60*/  FFMA R19, R2, R2, R19 ;  /* 0x0000000202137223 */ /* 0x004fd00000000013 */
[----:B------:R-:W-:Y:S05]  /*0b70*/  BRA.U UP0, `(.L_x_42) ;  /* 0xfffffffd00e47547 */ /* 0x000fea000b83ffff */
.L_x_37:
[----:B------:R-:W0:Y:S02]  /*0b80*/  LDC.64 R2, c[0x0][0x398] ;  /* 0x0000e600ff027b82 */ /* 0x000e240000000a00 */
[----:B0-----:R-:W-:-:S05]  /*0b90*/  IMAD.WIDE.U32 R2, R0, 0x4, R2 ;  /* 0x0000000400027825 */ /* 0x001fca00078e0002 */
[----:B------:R-:W-:Y:S01]  /*0ba0*/  STG.E desc[UR10][R2.64], R19 ;  /* 0x0000001302007986 */ /* 0x000fe2000c10190a */
[----:B------:R-:W-:Y:S05]  /*0bb0*/  EXIT ;  /* 0x000000000000794d */ /* 0x000fea0003800000 */
.L_x_43:
        /* <DEDUP_REMOVED lines=12> */
.L_x_48:


//--------------------- .nv.shared.reserved.0     --------------------------
	.section	.nv.shared.reserved.0,"aw",@nobits
	.weak		__nv_reservedSMEM_offset_0_alias
	.size		__nv_reservedSMEM_offset_0_alias, 0, 64
	.other		__nv_reservedSMEM_offset_0_alias,@"STO_CUDA_RESERVED_SHARED STV_DEFAULT"
__nv_reservedSMEM_offset_0_alias:
	.zero		0
	.zero		64


//--------------------- .nv.shared._Z10cuAddRNormPfiiiS_ --------------------------
	.section	.nv.shared._Z10cuAddRNormPfiiiS_,"aw",@nobits
	.sectionflags	@""
	.align	4
.nv.shared._Z10cuAddRNormPfiiiS_:
	.zero		1088


//--------------------- .nv.constant0._Z17cuAddQNormAndSqrtPfiiS_i --------------------------
	.section	.nv.constant0._Z17cuAddQNormAndSqrtPfiiS_i,"a",@progbits
	.sectionflags	@""
	.align	4
.nv.constant0._Z17cuAddQNormAndSqrtPfiiS_i:
	.zero		924


//--------------------- .nv.constant0._Z15cuInsertionSortPfiPiiiii --------------------------
	.section	.nv.constant0._Z15cuInsertionSortPfiPiiiii,"a",@progbits
	.sectionflags	@""
	.align	4
.nv.constant0._Z15cuInsertionSortPfiPiiiii:
	.zero		936


//--------------------- .nv.constant0._Z10cuAddRNormPfiiiS_ --------------------------
	.section	.nv.constant0._Z10cuAddRNormPfiiiS_,"a",@progbits
	.sectionflags	@""
	.align	4
.nv.constant0._Z10cuAddRNormPfiiiS_:
	.zero		928


//--------------------- .nv.constant0._Z13cuComputeNormPfiiiS_ --------------------------
	.section	.nv.constant0._Z13cuComputeNormPfiiiS_,"a",@progbits
	.sectionflags	@""
	.align	4
.nv.constant0._Z13cuComputeNormPfiiiS_:
	.zero		928


//--------------------- SYMBOLS --------------------------

	.type		.nv.reservedSmem.offset0,@object
	.size		.nv.reservedSmem.offset0,0x4
	.type		.nv.reservedSmem.cap,@object
	.size		.nv.reservedSmem.cap,0x4
